	.target	sm_90a

	.elftype	@"ET_EXEC"


//--------------------- .note.nv.tkinfo           --------------------------
	.section	.note.nv.tkinfo,"",@"SHT_NOTE"
	.sectionflags	@"SHF_NOTE_NV_TKINFO"
	.tkinfo
        /*0018*/ 	.word	0x00000002
        /*0030*/ 	.string	""
        /*0030*/ 	.string	"ptxas"
        /*0030*/ 	.string	"Cuda compilation tools, release 13.0, V13.0.88"
        /*0030*/ 	.string	"Build cuda_13.0.r13.0/compiler.36424714_0"
        /*0030*/ 	.string	"-arch sm_90a -m 64 "



//--------------------- .note.nv.cuinfo           --------------------------
	.section	.note.nv.cuinfo,"",@"SHT_NOTE"
	.sectionflags	@"SHF_NOTE_NV_CUINFO"
        /*0018*/ 	.short	0x0002
        /*001a*/ 	.short	0x005a
        /*001c*/ 	.short	0x0082
	.zero		2


//--------------------- .nv.info                  --------------------------
	.section	.nv.info,"",@"SHT_CUDA_INFO"
	.align	4


	//----- nvinfo : EIATTR_REGCOUNT
	.align		4
        /*0000*/ 	.byte	0x04, 0x2f
        /*0002*/ 	.short	(.L_15 - .L_14)
	.align		4
.L_14:
        /*0004*/ 	.word	index@(_ZN7cutlass13device_kernelINS_4gemm6kernel13GemmUniversalIN4cute5tupleIJiiiiEEENS1_10collective13CollectiveMmaINS1_34MainloopSm90TmaGmmaWarpSpecializedILi10ENS5_IJNS4_1CILi2EEENSA_ILi1EEESC_EEENS1_35KernelTmaWarpSpecializedCooperativeEEENS5_IJNSA_ILi256EEENSA_ILi80EEENSA_ILi32EEEEEENS_6half_tENS5_IJlSC_lEEESK_SL_NS4_8TiledMMAINS4_8MMA_AtomIJNS4_4SM904GMMA25MMA_64x16x16_F32F16F16_SSILNSP_5MajorE0ELSR_0ELNSP_7ScaleInE1ELSS_1EEEEEENS4_6LayoutISD_NS5_IJSC_NSA_ILi0EEESW_EEEEENS5_IJNS4_10UnderscoreESZ_SZ_EEEEENS4_13SM90_TMA_LOADENS4_14ComposedLayoutINS4_7SwizzleILi2ELi4ELi3EEENS4_18smem_ptr_flag_bitsILi16EEENSV_INS5_IJNSA_ILi8EEESI_EEENS5_IJSI_SC_EEEEEEEvNS4_8identityENS4_23SM90_TMA_LOAD_MULTICASTES1C_vS1D_EENS_8epilogue10collective6detail29Sm90TmaWarpSpecializedAdapterINS1H_15DefaultEpilogueISK_SL_SL_NS1G_6thread17LinearCombinationISK_Li1EffLNS1L_9ScaleType4KindE0ELNS_15FloatRoundStyleE2ESK_EENS1_15EpilogueDefaultEEEEEvvEEEEvNT_6ParamsE)
        /*0008*/ 	.word	0x000000a8


	//----- nvinfo : EIATTR_FRAME_SIZE
	.align		4
.L_15:
        /*000c*/ 	.byte	0x04, 0x11
        /*000e*/ 	.short	(.L_17 - .L_16)
	.align		4
.L_16:
        /*0010*/ 	.word	index@(_ZN7cutlass13device_kernelINS_4gemm6kernel13GemmUniversalIN4cute5tupleIJiiiiEEENS1_10collective13CollectiveMmaINS1_34MainloopSm90TmaGmmaWarpSpecializedILi10ENS5_IJNS4_1CILi2EEENSA_ILi1EEESC_EEENS1_35KernelTmaWarpSpecializedCooperativeEEENS5_IJNSA_ILi256EEENSA_ILi80EEENSA_ILi32EEEEEENS_6half_tENS5_IJlSC_lEEESK_SL_NS4_8TiledMMAINS4_8MMA_AtomIJNS4_4SM904GMMA25MMA_64x16x16_F32F16F16_SSILNSP_5MajorE0ELSR_0ELNSP_7ScaleInE1ELSS_1EEEEEENS4_6LayoutISD_NS5_IJSC_NSA_ILi0EEESW_EEEEENS5_IJNS4_10UnderscoreESZ_SZ_EEEEENS4_13SM90_TMA_LOADENS4_14ComposedLayoutINS4_7SwizzleILi2ELi4ELi3EEENS4_18smem_ptr_flag_bitsILi16EEENSV_INS5_IJNSA_ILi8EEESI_EEENS5_IJSI_SC_EEEEEEEvNS4_8identityENS4_23SM90_TMA_LOAD_MULTICASTES1C_vS1D_EENS_8epilogue10collective6detail29Sm90TmaWarpSpecializedAdapterINS1H_15DefaultEpilogueISK_SL_SL_NS1G_6thread17LinearCombinationISK_Li1EffLNS1L_9ScaleType4KindE0ELNS_15FloatRoundStyleE2ESK_EENS1_15EpilogueDefaultEEEEEvvEEEEvNT_6ParamsE)
        /*0014*/ 	.word	0x00000000


	//----- nvinfo : EIATTR_MIN_STACK_SIZE
	.align		4
.L_17:
        /*0018*/ 	.byte	0x04, 0x12
        /*001a*/ 	.short	(.L_19 - .L_18)
	.align		4
.L_18:
        /*001c*/ 	.word	index@(_ZN7cutlass13device_kernelINS_4gemm6kernel13GemmUniversalIN4cute5tupleIJiiiiEEENS1_10collective13CollectiveMmaINS1_34MainloopSm90TmaGmmaWarpSpecializedILi10ENS5_IJNS4_1CILi2EEENSA_ILi1EEESC_EEENS1_35KernelTmaWarpSpecializedCooperativeEEENS5_IJNSA_ILi256EEENSA_ILi80EEENSA_ILi32EEEEEENS_6half_tENS5_IJlSC_lEEESK_SL_NS4_8TiledMMAINS4_8MMA_AtomIJNS4_4SM904GMMA25MMA_64x16x16_F32F16F16_SSILNSP_5MajorE0ELSR_0ELNSP_7ScaleInE1ELSS_1EEEEEENS4_6LayoutISD_NS5_IJSC_NSA_ILi0EEESW_EEEEENS5_IJNS4_10UnderscoreESZ_SZ_EEEEENS4_13SM90_TMA_LOADENS4_14ComposedLayoutINS4_7SwizzleILi2ELi4ELi3EEENS4_18smem_ptr_flag_bitsILi16EEENSV_INS5_IJNSA_ILi8EEESI_EEENS5_IJSI_SC_EEEEEEEvNS4_8identityENS4_23SM90_TMA_LOAD_MULTICASTES1C_vS1D_EENS_8epilogue10collective6detail29Sm90TmaWarpSpecializedAdapterINS1H_15DefaultEpilogueISK_SL_SL_NS1G_6thread17LinearCombinationISK_Li1EffLNS1L_9ScaleType4KindE0ELNS_15FloatRoundStyleE2ESK_EENS1_15EpilogueDefaultEEEEEvvEEEEvNT_6ParamsE)
        /*0020*/ 	.word	0x00000000
.L_19:


//--------------------- .nv.compat                --------------------------
	.section	.nv.compat,"",@"SHT_CUDA_COMPAT_INFO"
	.align	4
        /*0000*/ 	.byte	0x02, 0x09, 0x01, 0x00, 0x02, 0x02, 0x04, 0x00, 0x02, 0x05, 0x05, 0x00, 0x03, 0x07, 0x01, 0x01
        /*0010*/ 	.byte	0x02, 0x03, 0x01, 0x00, 0x02, 0x06, 0x01, 0x00, 0x04, 0x0b, 0x08, 0x00, 0x00, 0x00, 0x00, 0x00
        /*0020*/ 	.byte	0x00, 0x00, 0x00, 0x00


//--------------------- .nv.info._ZN7cutlass13device_kernelINS_4gemm6kernel13GemmUniversalIN4cute5tupleIJiiiiEEENS1_10collective13CollectiveMmaINS1_34MainloopSm90TmaGmmaWarpSpecializedILi10ENS5_IJNS4_1CILi2EEENSA_ILi1EEESC_EEENS1_35KernelTmaWarpSpecializedCooperativeEEENS5_IJNSA_ILi256EEENSA_ILi80EEENSA_ILi32EEEEEENS_6half_tENS5_IJlSC_lEEESK_SL_NS4_8TiledMMAINS4_8MMA_AtomIJNS4_4SM904GMMA25MMA_64x16x16_F32F16F16_SSILNSP_5MajorE0ELSR_0ELNSP_7ScaleInE1ELSS_1EEEEEENS4_6LayoutISD_NS5_IJSC_NSA_ILi0EEESW_EEEEENS5_IJNS4_10UnderscoreESZ_SZ_EEEEENS4_13SM90_TMA_LOADENS4_14ComposedLayoutINS4_7SwizzleILi2ELi4ELi3EEENS4_18smem_ptr_flag_bitsILi16EEENSV_INS5_IJNSA_ILi8EEESI_EEENS5_IJSI_SC_EEEEEEEvNS4_8identityENS4_23SM90_TMA_LOAD_MULTICASTES1C_vS1D_EENS_8epilogue10collective6detail29Sm90TmaWarpSpecializedAdapterINS1H_15DefaultEpilogueISK_SL_SL_NS1G_6thread17LinearCombinationISK_Li1EffLNS1L_9ScaleType4KindE0ELNS_15FloatRoundStyleE2ESK_EENS1_15EpilogueDefaultEEEEEvvEEEEvNT_6ParamsE --------------------------
	.section	.nv.info._ZN7cutlass13device_kernelINS_4gemm6kernel13GemmUniversalIN4cute5tupleIJiiiiEEENS1_10collective13CollectiveMmaINS1_34MainloopSm90TmaGmmaWarpSpecializedILi10ENS5_IJNS4_1CILi2EEENSA_ILi1EEESC_EEENS1_35KernelTmaWarpSpecializedCooperativeEEENS5_IJNSA_ILi256EEENSA_ILi80EEENSA_ILi32EEEEEENS_6half_tENS5_IJlSC_lEEESK_SL_NS4_8TiledMMAINS4_8MMA_AtomIJNS4_4SM904GMMA25MMA_64x16x16_F32F16F16_SSILNSP_5MajorE0ELSR_0ELNSP_7ScaleInE1ELSS_1EEEEEENS4_6LayoutISD_NS5_IJSC_NSA_ILi0EEESW_EEEEENS5_IJNS4_10UnderscoreESZ_SZ_EEEEENS4_13SM90_TMA_LOADENS4_14ComposedLayoutINS4_7SwizzleILi2ELi4ELi3EEENS4_18smem_ptr_flag_bitsILi16EEENSV_INS5_IJNSA_ILi8EEESI_EEENS5_IJSI_SC_EEEEEEEvNS4_8identityENS4_23SM90_TMA_LOAD_MULTICASTES1C_vS1D_EENS_8epilogue10collective6detail29Sm90TmaWarpSpecializedAdapterINS1H_15DefaultEpilogueISK_SL_SL_NS1G_6thread17LinearCombinationISK_Li1EffLNS1L_9ScaleType4KindE0ELNS_15FloatRoundStyleE2ESK_EENS1_15EpilogueDefaultEEEEEvvEEEEvNT_6ParamsE,"",@"SHT_CUDA_INFO"
	.sectionflags	@""
	.align	4


	//----- nvinfo : EIATTR_CUDA_API_VERSION
	.align		4
        /*0000*/ 	.byte	0x04, 0x37
        /*0002*/ 	.short	(.L_21 - .L_20)
.L_20:
        /*0004*/ 	.word	0x00000082


	//----- nvinfo : EIATTR_KPARAM_INFO
	.align		4
.L_21:
        /*0008*/ 	.byte	0x04, 0x17
        /*000a*/ 	.short	(.L_23 - .L_22)
.L_22:
        /*000c*/ 	.word	0x00000000
        /*0010*/ 	.short	0x0000
        /*0012*/ 	.short	0x0070
        /*0014*/ 	.byte	0x00, 0xf0, 0x01, 0x10


	//----- nvinfo : EIATTR_SPARSE_MMA_MASK
	.align		4
.L_23:
        /*0018*/ 	.byte	0x03, 0x50
        /*001a*/ 	.short	0x0000


	//----- nvinfo : EIATTR_MAXREG_COUNT
	.align		4
        /*001c*/ 	.byte	0x03, 0x1b
        /*001e*/ 	.short	0x00a8


	//----- nvinfo : EIATTR_NUM_BARRIERS
	.align		4
        /*0020*/ 	.byte	0x02, 0x4c
        /*0022*/ 	.byte	0x01
	.zero		1


	//----- nvinfo : EIATTR_EXTERNS
	.align		4
        /*0024*/ 	.byte	0x04, 0x0f
        /*0026*/ 	.short	(.L_25 - .L_24)


	//   ....[0]....
	.align		4
.L_24:
        /*0028*/ 	.word	index@(__assertfail)


	//----- nvinfo : EIATTR_MERCURY_ISA_VERSION
	.align		4
.L_25:
        /*002c*/ 	.byte	0x03, 0x5f
        /*002e*/ 	.short	0x0101


	//----- nvinfo : EIATTR_INT_WARP_WIDE_INSTR_OFFSETS
	.align		4
        /*0030*/ 	.byte	0x04, 0x31
        /*0032*/ 	.short	(.L_27 - .L_26)


	//   ....[0]....
.L_26:
        /*0034*/ 	.word	0x00000570


	//   ....[1]....
        /*0038*/ 	.word	0x000005a0


	//   ....[2]....
        /*003c*/ 	.word	0x00000760


	//----- nvinfo : EIATTR_COOP_GROUP_MASK_REGIDS
	.align		4
.L_27:
        /*0040*/ 	.byte	0x04, 0x29
        /*0042*/ 	.short	(.L_29 - .L_28)


	//   ....[0]....
.L_28:
        /*0044*/ 	.word	0xffffffff


	//   ....[1]....
        /*0048*/ 	.word	0xffffffff


	//   ....[2]....
        /*004c*/ 	.word	0xffffffff


	//   ....[3]....
        /*0050*/ 	.word	0xffffffff


	//   ....[4]....
        /*0054*/ 	.word	0xffffffff


	//   ....[5]....
        /*0058*/ 	.word	0xffffffff


	//----- nvinfo : EIATTR_COOP_GROUP_INSTR_OFFSETS
	.align		4
.L_29:
        /*005c*/ 	.byte	0x04, 0x28
        /*005e*/ 	.short	(.L_31 - .L_30)


	//   ....[0]....
.L_30:
        /*0060*/ 	.word	0x00000060


	//   ....[1]....
        /*0064*/ 	.word	0x00000070


	//   ....[2]....
        /*0068*/ 	.word	0x00000130


	//   ....[3]....
        /*006c*/ 	.word	0x000003c0


	//   ....[4]....
        /*0070*/ 	.word	0x000008e0


	//   ....[5]....
        /*0074*/ 	.word	0x00001320


	//----- nvinfo : EIATTR_REG_RECONFIG
	.align		4
.L_31:
        /*0078*/ 	.byte	0x01, 0x54
	.zero		2


	//----- nvinfo : EIATTR_SYSCALL_OFFSETS
	.align		4
        /*007c*/ 	.byte	0x04, 0x46
        /*007e*/ 	.short	(.L_33 - .L_32)


	//   ....[0]....
.L_32:
        /*0080*/ 	.word	0x000014e0


	//----- nvinfo : EIATTR_MBARRIER_INSTR_OFFSETS
	.align		4
.L_33:
        /*0084*/ 	.byte	0x04, 0x39
        /*0086*/ 	.short	(.L_35 - .L_34)


	//   ....[0]....
.L_34:
        /*0088*/ 	.word	0x00000250
        /*008c*/ 	.word	0x000000ff
        /*0090*/ 	.word	0x00000000
        /*0094*/ 	.short	0x0100
        /*0096*/ 	.byte	0x08
	.zero		1


	//   ....[1]....
        /*0098*/ 	.word	0x00000260
        /*009c*/ 	.word	0x000000ff
        /*00a0*/ 	.word	0x00000050
        /*00a4*/ 	.short	0x0100
        /*00a6*/ 	.byte	0x08
	.zero		1


	//   ....[2]....
        /*00a8*/ 	.word	0x00000270
        /*00ac*/ 	.word	0x000000ff
        /*00b0*/ 	.word	0x00000008
        /*00b4*/ 	.short	0x0100
        /*00b6*/ 	.byte	0x08
	.zero		1


	//   ....[3]....
        /*00b8*/ 	.word	0x00000280
        /*00bc*/ 	.word	0x000000ff
        /*00c0*/ 	.word	0x00000058
        /*00c4*/ 	.short	0x0100
        /*00c6*/ 	.byte	0x08
	.zero		1


	//   ....[4]....
        /*00c8*/ 	.word	0x00000290
        /*00cc*/ 	.word	0x000000ff
        /*00d0*/ 	.word	0x00000010
        /*00d4*/ 	.short	0x0100
        /*00d6*/ 	.byte	0x08
	.zero		1


	//   ....[5]....
        /*00d8*/ 	.word	0x000002a0
        /*00dc*/ 	.word	0x000000ff
        /*00e0*/ 	.word	0x00000060
        /*00e4*/ 	.short	0x0100
        /*00e6*/ 	.byte	0x08
	.zero		1


	//   ....[6]....
        /*00e8*/ 	.word	0x000002b0
        /*00ec*/ 	.word	0x000000ff
        /*00f0*/ 	.word	0x00000018
        /*00f4*/ 	.short	0x0100
        /*00f6*/ 	.byte	0x08
	.zero		1


	//   ....[7]....
        /*00f8*/ 	.word	0x000002c0
        /*00fc*/ 	.word	0x000000ff
        /*0100*/ 	.word	0x00000068
        /*0104*/ 	.short	0x0100
        /*0106*/ 	.byte	0x08
	.zero		1


	//   ....[8]....
        /*0108*/ 	.word	0x000002d0
        /*010c*/ 	.word	0x000000ff
        /*0110*/ 	.word	0x00000020
        /*0114*/ 	.short	0x0100
        /*0116*/ 	.byte	0x08
	.zero		1


	//   ....[9]....
        /*0118*/ 	.word	0x000002e0
        /*011c*/ 	.word	0x000000ff
        /*0120*/ 	.word	0x00000070
        /*0124*/ 	.short	0x0100
        /*0126*/ 	.byte	0x08
	.zero		1


	//   ....[10]....
        /*0128*/ 	.word	0x000002f0
        /*012c*/ 	.word	0x000000ff
        /*0130*/ 	.word	0x00000028
        /*0134*/ 	.short	0x0100
        /*0136*/ 	.byte	0x08
	.zero		1


	//   ....[11]....
        /*0138*/ 	.word	0x00000300
        /*013c*/ 	.word	0x000000ff
        /*0140*/ 	.word	0x00000078
        /*0144*/ 	.short	0x0100
        /*0146*/ 	.byte	0x08
	.zero		1


	//   ....[12]....
        /*0148*/ 	.word	0x00000310
        /*014c*/ 	.word	0x000000ff
        /*0150*/ 	.word	0x00000030
        /*0154*/ 	.short	0x0100
        /*0156*/ 	.byte	0x08
	.zero		1


	//   ....[13]....
        /*0158*/ 	.word	0x00000320
        /*015c*/ 	.word	0x000000ff
        /*0160*/ 	.word	0x00000080
        /*0164*/ 	.short	0x0100
        /*0166*/ 	.byte	0x08
	.zero		1


	//   ....[14]....
        /*0168*/ 	.word	0x00000330
        /*016c*/ 	.word	0x000000ff
        /*0170*/ 	.word	0x00000038
        /*0174*/ 	.short	0x0100
        /*0176*/ 	.byte	0x08
	.zero		1


	//   ....[15]....
        /*0178*/ 	.word	0x00000340
        /*017c*/ 	.word	0x000000ff
        /*0180*/ 	.word	0x00000088
        /*0184*/ 	.short	0x0100
        /*0186*/ 	.byte	0x08
	.zero		1


	//   ....[16]....
        /*0188*/ 	.word	0x00000350
        /*018c*/ 	.word	0x000000ff
        /*0190*/ 	.word	0x00000040
        /*0194*/ 	.short	0x0100
        /*0196*/ 	.byte	0x08
	.zero		1


	//   ....[17]....
        /*0198*/ 	.word	0x00000360
        /*019c*/ 	.word	0x000000ff
        /*01a0*/ 	.word	0x00000090
        /*01a4*/ 	.short	0x0100
        /*01a6*/ 	.byte	0x08
	.zero		1


	//   ....[18]....
        /*01a8*/ 	.word	0x00000370
        /*01ac*/ 	.word	0x000000ff
        /*01b0*/ 	.word	0x00000048
        /*01b4*/ 	.short	0x0100
        /*01b6*/ 	.byte	0x08
	.zero		1


	//   ....[19]....
        /*01b8*/ 	.word	0x00000380
        /*01bc*/ 	.word	0x000000ff
        /*01c0*/ 	.word	0x00000098
        /*01c4*/ 	.short	0x0100
        /*01c6*/ 	.byte	0x08
	.zero		1


	//   ....[20]....
        /*01c8*/ 	.word	0x000007e0
        /*01cc*/ 	.word	0x000000ff
        /*01d0*/ 	.word	0x000000b0
        /*01d4*/ 	.short	0x0100
        /*01d6*/ 	.byte	0x06
	.zero		1


	//   ....[21]....
        /*01d8*/ 	.word	0x00000870
        /*01dc*/ 	.word	0x000000ff
        /*01e0*/ 	.word	0x000000b8
        /*01e4*/ 	.short	0x0100
        /*01e6*/ 	.byte	0x06
	.zero		1


	//   ....[22]....
        /*01e8*/ 	.word	0x00001560
        /*01ec*/ 	.word	0x00000003
        /*01f0*/ 	.word	0x00000000
        /*01f4*/ 	.short	0x010a
        /*01f6*/ 	.byte	0x3f
	.zero		1


	//   ....[23]....
        /*01f8*/ 	.word	0x000015a0
        /*01fc*/ 	.word	0x00000003
        /*0200*/ 	.word	0x00000000
        /*0204*/ 	.short	0x010a
        /*0206*/ 	.byte	0x3f
	.zero		1


	//   ....[24]....
        /*0208*/ 	.word	0x00001ef0
        /*020c*/ 	.word	0x000000ff
        /*0210*/ 	.word	0x00000000
        /*0214*/ 	.short	0x010a
        /*0216*/ 	.byte	0x07
	.zero		1


	//   ....[25]....
        /*0218*/ 	.word	0x00001f30
        /*021c*/ 	.word	0x000000ff
        /*0220*/ 	.word	0x00000000
        /*0224*/ 	.short	0x010a
        /*0226*/ 	.byte	0x07
	.zero		1


	//   ....[26]....
        /*0228*/ 	.word	0x00002770
        /*022c*/ 	.word	0x00000005
        /*0230*/ 	.word	0x00000000
        /*0234*/ 	.short	0x0101
        /*0236*/ 	.byte	0x3f
	.zero		1


	//   ....[27]....
        /*0238*/ 	.word	0x00002930
        /*023c*/ 	.word	0x00000003
        /*0240*/ 	.word	0x00000000
        /*0244*/ 	.short	0x0101
        /*0246*/ 	.byte	0x3f
	.zero		1


	//   ....[28]....
        /*0248*/ 	.word	0x00008b80
        /*024c*/ 	.word	0x00000014
        /*0250*/ 	.word	0x00000050
        /*0254*/ 	.short	0x010a
        /*0256*/ 	.byte	0x3f
	.zero		1


	//   ....[29]....
        /*0258*/ 	.word	0x00008f00
        /*025c*/ 	.word	0x00000003
        /*0260*/ 	.word	0x000000b8
        /*0264*/ 	.short	0x0101
        /*0266*/ 	.byte	0x3f
	.zero		1


	//   ....[30]....
        /*0268*/ 	.word	0x00009650
        /*026c*/ 	.word	0x00000007
        /*0270*/ 	.word	0x00000000
        /*0274*/ 	.short	0x010a
        /*0276*/ 	.byte	0x3f
	.zero		1


	//   ....[31]....
        /*0278*/ 	.word	0x000096d0
        /*027c*/ 	.word	0x00000008
        /*0280*/ 	.word	0x00000000
        /*0284*/ 	.short	0x010a
        /*0286*/ 	.byte	0x3f
	.zero		1


	//   ....[32]....
        /*0288*/ 	.word	0x00009760
        /*028c*/ 	.word	0x00000009
        /*0290*/ 	.word	0x00000000
        /*0294*/ 	.short	0x010a
        /*0296*/ 	.byte	0x3f
	.zero		1


	//   ....[33]....
        /*0298*/ 	.word	0x000097f0
        /*029c*/ 	.word	0x00000008
        /*02a0*/ 	.word	0x00000000
        /*02a4*/ 	.short	0x010a
        /*02a6*/ 	.byte	0x3f
	.zero		1


	//   ....[34]....
        /*02a8*/ 	.word	0x00009880
        /*02ac*/ 	.word	0x00000009
        /*02b0*/ 	.word	0x00000000
        /*02b4*/ 	.short	0x010a
        /*02b6*/ 	.byte	0x3f
	.zero		1


	//   ....[35]....
        /*02b8*/ 	.word	0x00009910
        /*02bc*/ 	.word	0x00000008
        /*02c0*/ 	.word	0x00000000
        /*02c4*/ 	.short	0x010a
        /*02c6*/ 	.byte	0x3f
	.zero		1


	//   ....[36]....
        /*02c8*/ 	.word	0x000099a0
        /*02cc*/ 	.word	0x00000009
        /*02d0*/ 	.word	0x00000000
        /*02d4*/ 	.short	0x010a
        /*02d6*/ 	.byte	0x3f
	.zero		1


	//   ....[37]....
        /*02d8*/ 	.word	0x00009a30
        /*02dc*/ 	.word	0x00000008
        /*02e0*/ 	.word	0x00000000
        /*02e4*/ 	.short	0x010a
        /*02e6*/ 	.byte	0x3f
	.zero		1


	//   ....[38]....
        /*02e8*/ 	.word	0x00009ac0
        /*02ec*/ 	.word	0x0000000b
        /*02f0*/ 	.word	0x00000000
        /*02f4*/ 	.short	0x010a
        /*02f6*/ 	.byte	0x3f
	.zero		1


	//   ....[39]....
        /*02f8*/ 	.word	0x00009b50
        /*02fc*/ 	.word	0x00000003
        /*0300*/ 	.word	0x00000000
        /*0304*/ 	.short	0x010a
        /*0306*/ 	.byte	0x3f
	.zero		1


	//   ....[40]....
        /*0308*/ 	.word	0x00009bb0
        /*030c*/ 	.word	0x00000003
        /*0310*/ 	.word	0x00000000
        /*0314*/ 	.short	0x010a
        /*0316*/ 	.byte	0x3f
	.zero		1


	//   ....[41]....
        /*0318*/ 	.word	0x00009c10
        /*031c*/ 	.word	0x00000006
        /*0320*/ 	.word	0x00000000
        /*0324*/ 	.short	0x010a
        /*0326*/ 	.byte	0x3f
	.zero		1


	//   ....[42]....
        /*0328*/ 	.word	0x00009ce0
        /*032c*/ 	.word	0x00000014
        /*0330*/ 	.word	0x00000050
        /*0334*/ 	.short	0x010a
        /*0336*/ 	.byte	0x3f
	.zero		1


	//   ....[43]....
        /*0338*/ 	.word	0x00009db0
        /*033c*/ 	.word	0x00000007
        /*0340*/ 	.word	0x00000000
        /*0344*/ 	.short	0x010a
        /*0346*/ 	.byte	0x3f
	.zero		1


	//   ....[44]....
        /*0348*/ 	.word	0x00009e00
        /*034c*/ 	.word	0x00000008
        /*0350*/ 	.word	0x00000000
        /*0354*/ 	.short	0x010a
        /*0356*/ 	.byte	0x3f
	.zero		1


	//   ....[45]....
        /*0358*/ 	.word	0x00009e50
        /*035c*/ 	.word	0x00000009
        /*0360*/ 	.word	0x00000000
        /*0364*/ 	.short	0x010a
        /*0366*/ 	.byte	0x3f
	.zero		1


	//   ....[46]....
        /*0368*/ 	.word	0x00009ea0
        /*036c*/ 	.word	0x00000008
        /*0370*/ 	.word	0x00000000
        /*0374*/ 	.short	0x010a
        /*0376*/ 	.byte	0x3f
	.zero		1


	//   ....[47]....
        /*0378*/ 	.word	0x00009ef0
        /*037c*/ 	.word	0x00000009
        /*0380*/ 	.word	0x00000000
        /*0384*/ 	.short	0x010a
        /*0386*/ 	.byte	0x3f
	.zero		1


	//   ....[48]....
        /*0388*/ 	.word	0x00009f40
        /*038c*/ 	.word	0x00000008
        /*0390*/ 	.word	0x00000000
        /*0394*/ 	.short	0x010a
        /*0396*/ 	.byte	0x3f
	.zero		1


	//   ....[49]....
        /*0398*/ 	.word	0x00009f90
        /*039c*/ 	.word	0x00000009
        /*03a0*/ 	.word	0x00000000
        /*03a4*/ 	.short	0x010a
        /*03a6*/ 	.byte	0x3f
	.zero		1


	//   ....[50]....
        /*03a8*/ 	.word	0x00009fe0
        /*03ac*/ 	.word	0x00000008
        /*03b0*/ 	.word	0x00000000
        /*03b4*/ 	.short	0x010a
        /*03b6*/ 	.byte	0x3f
	.zero		1


	//   ....[51]....
        /*03b8*/ 	.word	0x0000a030
        /*03bc*/ 	.word	0x0000000b
        /*03c0*/ 	.word	0x00000000
        /*03c4*/ 	.short	0x010a
        /*03c6*/ 	.byte	0x3f
	.zero		1


	//----- nvinfo : EIATTR_NUM_MBARRIERS
	.align		4
.L_35:
        /*03c8*/ 	.byte	0x03, 0x38
        /*03ca*/ 	.short	0x0016


	//----- nvinfo : EIATTR_EXIT_INSTR_OFFSETS
	.align		4
        /*03cc*/ 	.byte	0x04, 0x1c
        /*03ce*/ 	.short	(.L_37 - .L_36)


	//   ....[0]....
.L_36:
        /*03d0*/ 	.word	0x00000a40


	//   ....[1]....
        /*03d4*/ 	.word	0x00001250


	//   ....[2]....
        /*03d8*/ 	.word	0x000082b0


	//   ....[3]....
        /*03dc*/ 	.word	0x00008810


	//   ....[4]....
        /*03e0*/ 	.word	0x00009ba0


	//----- nvinfo : EIATTR_MAX_THREADS
	.align		4
.L_37:
        /*03e4*/ 	.byte	0x04, 0x05
        /*03e6*/ 	.short	(.L_39 - .L_38)
.L_38:
        /*03e8*/ 	.word	0x00000180
        /*03ec*/ 	.word	0x00000001
        /*03f0*/ 	.word	0x00000001


	//----- nvinfo : EIATTR_CRS_STACK_SIZE
	.align		4
.L_39:
        /*03f4*/ 	.byte	0x04, 0x1e
        /*03f6*/ 	.short	(.L_41 - .L_40)
.L_40:
        /*03f8*/ 	.word	0x00000000


	//----- nvinfo : EIATTR_CBANK_PARAM_SIZE
	.align		4
.L_41:
        /*03fc*/ 	.byte	0x03, 0x19
        /*03fe*/ 	.short	0x0470


	//----- nvinfo : EIATTR_PARAM_CBANK
	.align		4
        /*0400*/ 	.byte	0x04, 0x0a
        /*0402*/ 	.short	(.L_43 - .L_42)
	.align		4
.L_42:
        /*0404*/ 	.word	index@(.nv.constant0._ZN7cutlass13device_kernelINS_4gemm6kernel13GemmUniversalIN4cute5tupleIJiiiiEEENS1_10collective13CollectiveMmaINS1_34MainloopSm90TmaGmmaWarpSpecializedILi10ENS5_IJNS4_1CILi2EEENSA_ILi1EEESC_EEENS1_35KernelTmaWarpSpecializedCooperativeEEENS5_IJNSA_ILi256EEENSA_ILi80EEENSA_ILi32EEEEEENS_6half_tENS5_IJlSC_lEEESK_SL_NS4_8TiledMMAINS4_8MMA_AtomIJNS4_4SM904GMMA25MMA_64x16x16_F32F16F16_SSILNSP_5MajorE0ELSR_0ELNSP_7ScaleInE1ELSS_1EEEEEENS4_6LayoutISD_NS5_IJSC_NSA_ILi0EEESW_EEEEENS5_IJNS4_10UnderscoreESZ_SZ_EEEEENS4_13SM90_TMA_LOADENS4_14ComposedLayoutINS4_7SwizzleILi2ELi4ELi3EEENS4_18smem_ptr_flag_bitsILi16EEENSV_INS5_IJNSA_ILi8EEESI_EEENS5_IJSI_SC_EEEEEEEvNS4_8identityENS4_23SM90_TMA_LOAD_MULTICASTES1C_vS1D_EENS_8epilogue10collective6detail29Sm90TmaWarpSpecializedAdapterINS1H_15DefaultEpilogueISK_SL_SL_NS1G_6thread17LinearCombinationISK_Li1EffLNS1L_9ScaleType4KindE0ELNS_15FloatRoundStyleE2ESK_EENS1_15EpilogueDefaultEEEEEvvEEEEvNT_6ParamsE)
        /*0408*/ 	.short	0x0210
        /*040a*/ 	.short	0x0470


	//----- nvinfo : EIATTR_SW_WAR
	.align		4
.L_43:
        /*040c*/ 	.byte	0x04, 0x36
        /*040e*/ 	.short	(.L_45 - .L_44)
.L_44:
        /*0410*/ 	.word	0x00000008
.L_45:


//--------------------- .nv.callgraph             --------------------------
	.section	.nv.callgraph,"",@"SHT_CUDA_CALLGRAPH"
	.align	4
	.sectionentsize	8
	.align		4
        /*0000*/ 	.word	0x00000000
	.align		4
        /*0004*/ 	.word	0xffffffff
	.align		4
        /*0008*/ 	.word	index@(_ZN7cutlass13device_kernelINS_4gemm6kernel13GemmUniversalIN4cute5tupleIJiiiiEEENS1_10collective13CollectiveMmaINS1_34MainloopSm90TmaGmmaWarpSpecializedILi10ENS5_IJNS4_1CILi2EEENSA_ILi1EEESC_EEENS1_35KernelTmaWarpSpecializedCooperativeEEENS5_IJNSA_ILi256EEENSA_ILi80EEENSA_ILi32EEEEEENS_6half_tENS5_IJlSC_lEEESK_SL_NS4_8TiledMMAINS4_8MMA_AtomIJNS4_4SM904GMMA25MMA_64x16x16_F32F16F16_SSILNSP_5MajorE0ELSR_0ELNSP_7ScaleInE1ELSS_1EEEEEENS4_6LayoutISD_NS5_IJSC_NSA_ILi0EEESW_EEEEENS5_IJNS4_10UnderscoreESZ_SZ_EEEEENS4_13SM90_TMA_LOADENS4_14ComposedLayoutINS4_7SwizzleILi2ELi4ELi3EEENS4_18smem_ptr_flag_bitsILi16EEENSV_INS5_IJNSA_ILi8EEESI_EEENS5_IJSI_SC_EEEEEEEvNS4_8identityENS4_23SM90_TMA_LOAD_MULTICASTES1C_vS1D_EENS_8epilogue10collective6detail29Sm90TmaWarpSpecializedAdapterINS1H_15DefaultEpilogueISK_SL_SL_NS1G_6thread17LinearCombinationISK_Li1EffLNS1L_9ScaleType4KindE0ELNS_15FloatRoundStyleE2ESK_EENS1_15EpilogueDefaultEEEEEvvEEEEvNT_6ParamsE)
	.align		4
        /*000c*/ 	.word	index@(__assertfail)
	.align		4
        /*0010*/ 	.word	0x00000000
	.align		4
        /*0014*/ 	.word	0xfffffffe
	.align		4
        /*0018*/ 	.word	0x00000000
	.align		4
        /*001c*/ 	.word	0xfffffffd
	.align		4
        /*0020*/ 	.word	0x00000000
	.align		4
        /*0024*/ 	.word	0xfffffffc


//--------------------- .nv.constant4             --------------------------
	.section	.nv.constant4,"a",@progbits
	.align	8
	.align		8
.nv.constant4:
        /*0000*/ 	.dword	__assertfail
	.align		8
        /*0008*/ 	.dword	__unnamed_1
	.align		8
        /*0010*/ 	.dword	_ZN39_INTERNAL_a66b1240_4_k_cu_80cd600f_45114cuda3std3__45__cpo5beginE
	.align		8
        /*0018*/ 	.dword	_ZN39_INTERNAL_a66b1240_4_k_cu_80cd600f_45114cuda3std3__45__cpo3endE
	.align		8
        /*0020*/ 	.dword	_ZN39_INTERNAL_a66b1240_4_k_cu_80cd600f_45114cuda3std3__45__cpo6cbeginE
	.align		8
        /*0028*/ 	.dword	_ZN39_INTERNAL_a66b1240_4_k_cu_80cd600f_45114cuda3std3__45__cpo4cendE
	.align		8
        /*0030*/ 	.dword	_ZN39_INTERNAL_a66b1240_4_k_cu_80cd600f_45114cuda3std3__441_GLOBAL__N__a66b1240_4_k_cu_80cd600f_45116ignoreE
	.align		8
        /*0038*/ 	.dword	_ZN39_INTERNAL_a66b1240_4_k_cu_80cd600f_45114cuda3std3__419piecewise_constructE
	.align		8
        /*0040*/ 	.dword	_ZN39_INTERNAL_a66b1240_4_k_cu_80cd600f_45114cuda3std3__48in_placeE
	.align		8
        /*0048*/ 	.dword	_ZN39_INTERNAL_a66b1240_4_k_cu_80cd600f_45114cuda3std6ranges3__45__cpo4swapE
	.align		8
        /*0050*/ 	.dword	_ZN39_INTERNAL_a66b1240_4_k_cu_80cd600f_45114cuda3std6ranges3__45__cpo9iter_moveE
	.align		8
        /*0058*/ 	.dword	_ZN39_INTERNAL_a66b1240_4_k_cu_80cd600f_45114cute7productE
	.align		8
        /*0060*/ 	.dword	_ZN39_INTERNAL_a66b1240_4_k_cu_80cd600f_45114cute1_E
	.align		8
        /*0068*/ 	.dword	$str$22
	.align		8
        /*0070*/ 	.dword	$str$23


//--------------------- .text._ZN7cutlass13device_kernelINS_4gemm6kernel13GemmUniversalIN4cute5tupleIJiiiiEEENS1_10collective13CollectiveMmaINS1_34MainloopSm90TmaGmmaWarpSpecializedILi10ENS5_IJNS4_1CILi2EEENSA_ILi1EEESC_EEENS1_35KernelTmaWarpSpecializedCooperativeEEENS5_IJNSA_ILi256EEENSA_ILi80EEENSA_ILi32EEEEEENS_6half_tENS5_IJlSC_lEEESK_SL_NS4_8TiledMMAINS4_8MMA_AtomIJNS4_4SM904GMMA25MMA_64x16x16_F32F16F16_SSILNSP_5MajorE0ELSR_0ELNSP_7ScaleInE1ELSS_1EEEEEENS4_6LayoutISD_NS5_IJSC_NSA_ILi0EEESW_EEEEENS5_IJNS4_10UnderscoreESZ_SZ_EEEEENS4_13SM90_TMA_LOADENS4_14ComposedLayoutINS4_7SwizzleILi2ELi4ELi3EEENS4_18smem_ptr_flag_bitsILi16EEENSV_INS5_IJNSA_ILi8EEESI_EEENS5_IJSI_SC_EEEEEEEvNS4_8identityENS4_23SM90_TMA_LOAD_MULTICASTES1C_vS1D_EENS_8epilogue10collective6detail29Sm90TmaWarpSpecializedAdapterINS1H_15DefaultEpilogueISK_SL_SL_NS1G_6thread17LinearCombinationISK_Li1EffLNS1L_9ScaleType4KindE0ELNS_15FloatRoundStyleE2ESK_EENS1_15EpilogueDefaultEEEEEvvEEEEvNT_6ParamsE --------------------------
	.section	.text._ZN7cutlass13device_kernelINS_4gemm6kernel13GemmUniversalIN4cute5tupleIJiiiiEEENS1_10collective13CollectiveMmaINS1_34MainloopSm90TmaGmmaWarpSpecializedILi10ENS5_IJNS4_1CILi2EEENSA_ILi1EEESC_EEENS1_35KernelTmaWarpSpecializedCooperativeEEENS5_IJNSA_ILi256EEENSA_ILi80EEENSA_ILi32EEEEEENS_6half_tENS5_IJlSC_lEEESK_SL_NS4_8TiledMMAINS4_8MMA_AtomIJNS4_4SM904GMMA25MMA_64x16x16_F32F16F16_SSILNSP_5MajorE0ELSR_0ELNSP_7ScaleInE1ELSS_1EEEEEENS4_6LayoutISD_NS5_IJSC_NSA_ILi0EEESW_EEEEENS5_IJNS4_10UnderscoreESZ_SZ_EEEEENS4_13SM90_TMA_LOADENS4_14ComposedLayoutINS4_7SwizzleILi2ELi4ELi3EEENS4_18smem_ptr_flag_bitsILi16EEENSV_INS5_IJNSA_ILi8EEESI_EEENS5_IJSI_SC_EEEEEEEvNS4_8identityENS4_23SM90_TMA_LOAD_MULTICASTES1C_vS1D_EENS_8epilogue10collective6detail29Sm90TmaWarpSpecializedAdapterINS1H_15DefaultEpilogueISK_SL_SL_NS1G_6thread17LinearCombinationISK_Li1EffLNS1L_9ScaleType4KindE0ELNS_15FloatRoundStyleE2ESK_EENS1_15EpilogueDefaultEEEEEvvEEEEvNT_6ParamsE,"ax",@progbits
	.align	128
.text._ZN7cutlass13device_kernelINS_4gemm6kernel13GemmUniversalIN4cute5tupleIJiiiiEEENS1_10collective13CollectiveMmaINS1_34MainloopSm90TmaGmmaWarpSpecializedILi10ENS5_IJNS4_1CILi2EEENSA_ILi1EEESC_EEENS1_35KernelTmaWarpSpecializedCooperativeEEENS5_IJNSA_ILi256EEENSA_ILi80EEENSA_ILi32EEEEEENS_6half_tENS5_IJlSC_lEEESK_SL_NS4_8TiledMMAINS4_8MMA_AtomIJNS4_4SM904GMMA25MMA_64x16x16_F32F16F16_SSILNSP_5MajorE0ELSR_0ELNSP_7ScaleInE1ELSS_1EEEEEENS4_6LayoutISD_NS5_IJSC_NSA_ILi0EEESW_EEEEENS5_IJNS4_10UnderscoreESZ_SZ_EEEEENS4_13SM90_TMA_LOADENS4_14ComposedLayoutINS4_7SwizzleILi2ELi4ELi3EEENS4_18smem_ptr_flag_bitsILi16EEENSV_INS5_IJNSA_ILi8EEESI_EEENS5_IJSI_SC_EEEEEEEvNS4_8identityENS4_23SM90_TMA_LOAD_MULTICASTES1C_vS1D_EENS_8epilogue10collective6detail29Sm90TmaWarpSpecializedAdapterINS1H_15DefaultEpilogueISK_SL_SL_NS1G_6thread17LinearCombinationISK_Li1EffLNS1L_9ScaleType4KindE0ELNS_15FloatRoundStyleE2ESK_EENS1_15EpilogueDefaultEEEEEvvEEEEvNT_6ParamsE:
        .type           _ZN7cutlass13device_kernelINS_4gemm6kernel13GemmUniversalIN4cute5tupleIJiiiiEEENS1_10collective13CollectiveMmaINS1_34MainloopSm90TmaGmmaWarpSpecializedILi10ENS5_IJNS4_1CILi2EEENSA_ILi1EEESC_EEENS1_35KernelTmaWarpSpecializedCooperativeEEENS5_IJNSA_ILi256EEENSA_ILi80EEENSA_ILi32EEEEEENS_6half_tENS5_IJlSC_lEEESK_SL_NS4_8TiledMMAINS4_8MMA_AtomIJNS4_4SM904GMMA25MMA_64x16x16_F32F16F16_SSILNSP_5MajorE0ELSR_0ELNSP_7ScaleInE1ELSS_1EEEEEENS4_6LayoutISD_NS5_IJSC_NSA_ILi0EEESW_EEEEENS5_IJNS4_10UnderscoreESZ_SZ_EEEEENS4_13SM90_TMA_LOADENS4_14ComposedLayoutINS4_7SwizzleILi2ELi4ELi3EEENS4_18smem_ptr_flag_bitsILi16EEENSV_INS5_IJNSA_ILi8EEESI_EEENS5_IJSI_SC_EEEEEEEvNS4_8identityENS4_23SM90_TMA_LOAD_MULTICASTES1C_vS1D_EENS_8epilogue10collective6detail29Sm90TmaWarpSpecializedAdapterINS1H_15DefaultEpilogueISK_SL_SL_NS1G_6thread17LinearCombinationISK_Li1EffLNS1L_9ScaleType4KindE0ELNS_15FloatRoundStyleE2ESK_EENS1_15EpilogueDefaultEEEEEvvEEEEvNT_6ParamsE,@function
        .size           _ZN7cutlass13device_kernelINS_4gemm6kernel13GemmUniversalIN4cute5tupleIJiiiiEEENS1_10collective13CollectiveMmaINS1_34MainloopSm90TmaGmmaWarpSpecializedILi10ENS5_IJNS4_1CILi2EEENSA_ILi1EEESC_EEENS1_35KernelTmaWarpSpecializedCooperativeEEENS5_IJNSA_ILi256EEENSA_ILi80EEENSA_ILi32EEEEEENS_6half_tENS5_IJlSC_lEEESK_SL_NS4_8TiledMMAINS4_8MMA_AtomIJNS4_4SM904GMMA25MMA_64x16x16_F32F16F16_SSILNSP_5MajorE0ELSR_0ELNSP_7ScaleInE1ELSS_1EEEEEENS4_6LayoutISD_NS5_IJSC_NSA_ILi0EEESW_EEEEENS5_IJNS4_10UnderscoreESZ_SZ_EEEEENS4_13SM90_TMA_LOADENS4_14ComposedLayoutINS4_7SwizzleILi2ELi4ELi3EEENS4_18smem_ptr_flag_bitsILi16EEENSV_INS5_IJNSA_ILi8EEESI_EEENS5_IJSI_SC_EEEEEEEvNS4_8identityENS4_23SM90_TMA_LOAD_MULTICASTES1C_vS1D_EENS_8epilogue10collective6detail29Sm90TmaWarpSpecializedAdapterINS1H_15DefaultEpilogueISK_SL_SL_NS1G_6thread17LinearCombinationISK_Li1EffLNS1L_9ScaleType4KindE0ELNS_15FloatRoundStyleE2ESK_EENS1_15EpilogueDefaultEEEEEvvEEEEvNT_6ParamsE,(.L_x_240 - _ZN7cutlass13device_kernelINS_4gemm6kernel13GemmUniversalIN4cute5tupleIJiiiiEEENS1_10collective13CollectiveMmaINS1_34MainloopSm90TmaGmmaWarpSpecializedILi10ENS5_IJNS4_1CILi2EEENSA_ILi1EEESC_EEENS1_35KernelTmaWarpSpecializedCooperativeEEENS5_IJNSA_ILi256EEENSA_ILi80EEENSA_ILi32EEEEEENS_6half_tENS5_IJlSC_lEEESK_SL_NS4_8TiledMMAINS4_8MMA_AtomIJNS4_4SM904GMMA25MMA_64x16x16_F32F16F16_SSILNSP_5MajorE0ELSR_0ELNSP_7ScaleInE1ELSS_1EEEEEENS4_6LayoutISD_NS5_IJSC_NSA_ILi0EEESW_EEEEENS5_IJNS4_10UnderscoreESZ_SZ_EEEEENS4_13SM90_TMA_LOADENS4_14ComposedLayoutINS4_7SwizzleILi2ELi4ELi3EEENS4_18smem_ptr_flag_bitsILi16EEENSV_INS5_IJNSA_ILi8EEESI_EEENS5_IJSI_SC_EEEEEEEvNS4_8identityENS4_23SM90_TMA_LOAD_MULTICASTES1C_vS1D_EENS_8epilogue10collective6detail29Sm90TmaWarpSpecializedAdapterINS1H_15DefaultEpilogueISK_SL_SL_NS1G_6thread17LinearCombinationISK_Li1EffLNS1L_9ScaleType4KindE0ELNS_15FloatRoundStyleE2ESK_EENS1_15EpilogueDefaultEEEEEvvEEEEvNT_6ParamsE)
        .other          _ZN7cutlass13device_kernelINS_4gemm6kernel13GemmUniversalIN4cute5tupleIJiiiiEEENS1_10collective13CollectiveMmaINS1_34MainloopSm90TmaGmmaWarpSpecializedILi10ENS5_IJNS4_1CILi2EEENSA_ILi1EEESC_EEENS1_35KernelTmaWarpSpecializedCooperativeEEENS5_IJNSA_ILi256EEENSA_ILi80EEENSA_ILi32EEEEEENS_6half_tENS5_IJlSC_lEEESK_SL_NS4_8TiledMMAINS4_8MMA_AtomIJNS4_4SM904GMMA25MMA_64x16x16_F32F16F16_SSILNSP_5MajorE0ELSR_0ELNSP_7ScaleInE1ELSS_1EEEEEENS4_6LayoutISD_NS5_IJSC_NSA_ILi0EEESW_EEEEENS5_IJNS4_10UnderscoreESZ_SZ_EEEEENS4_13SM90_TMA_LOADENS4_14ComposedLayoutINS4_7SwizzleILi2ELi4ELi3EEENS4_18smem_ptr_flag_bitsILi16EEENSV_INS5_IJNSA_ILi8EEESI_EEENS5_IJSI_SC_EEEEEEEvNS4_8identityENS4_23SM90_TMA_LOAD_MULTICASTES1C_vS1D_EENS_8epilogue10collective6detail29Sm90TmaWarpSpecializedAdapterINS1H_15DefaultEpilogueISK_SL_SL_NS1G_6thread17LinearCombinationISK_Li1EffLNS1L_9ScaleType4KindE0ELNS_15FloatRoundStyleE2ESK_EENS1_15EpilogueDefaultEEEEEvvEEEEvNT_6ParamsE,@"STO_CUDA_ENTRY STV_DEFAULT"
_ZN7cutlass13device_kernelINS_4gemm6kernel13GemmUniversalIN4cute5tupleIJiiiiEEENS1_10collective13CollectiveMmaINS1_34MainloopSm90TmaGmmaWarpSpecializedILi10ENS5_IJNS4_1CILi2EEENSA_ILi1EEESC_EEENS1_35KernelTmaWarpSpecializedCooperativeEEENS5_IJNSA_ILi256EEENSA_ILi80EEENSA_ILi32EEEEEENS_6half_tENS5_IJlSC_lEEESK_SL_NS4_8TiledMMAINS4_8MMA_AtomIJNS4_4SM904GMMA25MMA_64x16x16_F32F16F16_SSILNSP_5MajorE0ELSR_0ELNSP_7ScaleInE1ELSS_1EEEEEENS4_6LayoutISD_NS5_IJSC_NSA_ILi0EEESW_EEEEENS5_IJNS4_10UnderscoreESZ_SZ_EEEEENS4_13SM90_TMA_LOADENS4_14ComposedLayoutINS4_7SwizzleILi2ELi4ELi3EEENS4_18smem_ptr_flag_bitsILi16EEENSV_INS5_IJNSA_ILi8EEESI_EEENS5_IJSI_SC_EEEEEEEvNS4_8identityENS4_23SM90_TMA_LOAD_MULTICASTES1C_vS1D_EENS_8epilogue10collective6detail29Sm90TmaWarpSpecializedAdapterINS1H_15DefaultEpilogueISK_SL_SL_NS1G_6thread17LinearCombinationISK_Li1EffLNS1L_9ScaleType4KindE0ELNS_15FloatRoundStyleE2ESK_EENS1_15EpilogueDefaultEEEEEvvEEEEvNT_6ParamsE:
[----:B------:R-:W0:Y:S01]  /*0000*/  LDC R1, c[0x0][0x28] ;  /* 0x00000a00ff017b82 */ /* 0x000e220000000800 */
[----:B------:R-:W1:Y:S01]  /*0010*/  S2R R18, SR_TID.X ;  /* 0x0000000000127919 */ /* 0x000e620000002100 */
[----:B------:R-:W-:Y:S01]  /*0020*/  ELECT P0, URZ, PT ;  /* 0x00000000003f782f */ /* 0x000fe20003800000 */
[----:B------:R-:W-:Y:S01]  /*0030*/  BSSY B0, `(.L_x_0) ;  /* 0x000000f000007945 */ /* 0x000fe20003800000 */
[--C-:B-1----:R-:W-:Y:S02]  /*0040*/  SHF.R.U32.HI R0, RZ, 0x5, R18.reuse ;  /* 0x00000005ff007819 */ /* 0x102fe40000011612 */
[----:B------:R-:W-:-:S03]  /*0050*/  SHF.R.U32.HI R3, RZ, 0x7, R18 ;  /* 0x00000007ff037819 */ /* 0x000fc60000011612 */
[----:B------:R-:W1:Y:S04]  /*0060*/  SHFL.IDX PT, R2, R0, RZ, 0x1f ;  /* 0x00001fff00027589 */ /* 0x000e6800000e0000 */
[----:B------:R2:W3:Y:S01]  /*0070*/  SHFL.IDX PT, R5, R3, RZ, 0x1f ;  /* 0x00001fff03057589 */ /* 0x0004e200000e0000 */
[----:B-1----:R-:W-:-:S13]  /*0080*/  ISETP.NE.OR P0, PT, R2, RZ, !P0 ;  /* 0x000000ff0200720c */ /* 0x002fda0004705670 */
[----:B0-23--:R-:W-:Y:S05]  /*0090*/  @P0 BRA `(.L_x_1) ;  /* 0x0000000000200947 */ /* 0x00dfea0003800000 */
[----:B------:R-:W-:Y:S02]  /*00a0*/  ULDC.64 UR4, c[0x0][0x198] ;  /* 0x0000660000047ab9 */ /* 0x000fe40000000a00 */
[----:B------:R-:W-:Y:S02]  /*00b0*/  UIADD3 UR6, UP0, UR4, 0xf0, URZ ;  /* 0x000000f004067890 */ /* 0x000fe4000ff1e03f */
[----:B------:R-:W-:Y:S02]  /*00c0*/  UIADD3 UR4, UP1, UR4, 0x1f0, URZ ;  /* 0x000001f004047890 */ /* 0x000fe4000ff3e03f */
[----:B------:R-:W-:Y:S02]  /*00d0*/  UIADD3.X UR7, URZ, UR5, URZ, UP0, !UPT ;  /* 0x000000053f077290 */ /* 0x000fe400087fe43f */
[----:B------:R-:W-:-:S07]  /*00e0*/  UIADD3.X UR5, URZ, UR5, URZ, UP1, !UPT ;  /* 0x000000053f057290 */ /* 0x000fce0008ffe43f */
[----:B------:R0:W-:Y:S02]  /*00f0*/  UTMACCTL.PF [UR6] ;  /* 0x00000000060079b9 */ /* 0x0001e40008040000 */
[----:B------:R0:W-:Y:S02]  /*0100*/  UTMACCTL.PF [UR4] ;  /* 0x00000000040079b9 */ /* 0x0001e40008040000 */
[----:B0-----:R-:W-:Y:S01]  /*0110*/  NOP ;  /* 0x0000000000007918 */ /* 0x001fe20000000000 */
.L_x_1:
[----:B------:R-:W-:Y:S05]  /*0120*/  BSYNC B0 ;  /* 0x0000000000007941 */ /* 0x000fea0003800000 */
.L_x_0:
[----:B------:R-:W0:Y:S02]  /*0130*/  SHFL.IDX PT, R3, R0, RZ, 0x1f ;  /* 0x00001fff00037589 */ /* 0x000e2400000e0000 */
[----:B0-----:R-:W-:-:S13]  /*0140*/  ISETP.NE.AND P0, PT, R3, RZ, PT ;  /* 0x000000ff0300720c */ /* 0x001fda0003f05270 */
[----:B------:R-:W-:Y:S05]  /*0150*/  @P0 BRA `(.L_x_2) ;  /* 0x0000000000940947 */ /* 0x000fea0003800000 */
[----:B------:R-:W-:Y:S01]  /*0160*/  ELECT P0, URZ, PT ;  /* 0x00000000003f782f */ /* 0x000fe20003800000 */
[----:B------:R-:W-:-:S12]  /*0170*/  BSSY B0, `(.L_x_2) ;  /* 0x0000023000007945 */ /* 0x000fd80003800000 */
[----:B------:R-:W-:Y:S05]  /*0180*/  @!P0 BRA `(.L_x_3) ;  /* 0x0000000000848947 */ /* 0x000fea0003800000 */
[----:B------:R-:W0:Y:S01]  /*0190*/  S2UR UR8, SR_CgaCtaId ;  /* 0x00000000000879c3 */ /* 0x000e220000008800 */
[----:B------:R-:W-:Y:S01]  /*01a0*/  UMOV UR4, 0x400 ;  /* 0x0000040000047882 */ /* 0x000fe20000000000 */
[----:B------:R-:W-:Y:S01]  /*01b0*/  UMOV UR5, 0x1 ;  /* 0x0000000100057882 */ /* 0x000fe20000000000 */
[----:B------:R-:W-:Y:S02]  /*01c0*/  UMOV UR6, 0x4 ;  /* 0x0000000400067882 */ /* 0x000fe40000000000 */
[----:B------:R-:W-:-:S04]  /*01d0*/  UIADD3 UR6, -UR6, 0x100000, URZ ;  /* 0x0010000006067890 */ /* 0x000fc8000fffe13f */
[----:B------:R-:W-:Y:S02]  /*01e0*/  USHF.L.U32 UR7, UR6, 0xb, URZ ;  /* 0x0000000b06077899 */ /* 0x000fe4000800063f */
[----:B------:R-:W-:Y:S02]  /*01f0*/  USHF.L.U32 UR6, UR6, 0x1, URZ ;  /* 0x0000000106067899 */ /* 0x000fe4000800063f */
[----:B0-----:R-:W-:Y:S02]  /*0200*/  ULEA UR8, UR8, UR4, 0x18 ;  /* 0x0000000408087291 */ /* 0x001fe4000f8ec03f */
[----:B------:R-:W-:-:S04]  /*0210*/  UIADD3 UR4, -UR5, 0x100000, URZ ;  /* 0x0010000005047890 */ /* 0x000fc8000fffe13f */
[----:B------:R-:W-:Y:S02]  /*0220*/  USHF.L.U32 UR5, UR4, 0xb, URZ ;  /* 0x0000000b04057899 */ /* 0x000fe4000800063f */
[----:B------:R-:W-:Y:S01]  /*0230*/  USHF.L.U32 UR4, UR4, 0x1, URZ ;  /* 0x0000000104047899 */ /* 0x000fe2000800063f */
[----:B------:R-:W0:Y:S11]  /*0240*/  FENCE.VIEW.ASYNC.S ;  /* 0x00000000000073c6 */ /* 0x000e360000000000 */
[----:B0-----:R0:W1:Y:S01]  /*0250*/  SYNCS.EXCH.64 URZ, [UR8], UR4 ;  /* 0x00000004083f75b2 */ /* 0x0010620008000100 */
[----:B------:R0:W2:Y:S01]  /*0260*/  SYNCS.EXCH.64 URZ, [UR8+0x50], UR6 ;  /* 0x00005006083f75b2 */ /* 0x0000a20008000100 */
[----:B------:R0:W3:Y:S01]  /*0270*/  SYNCS.EXCH.64 URZ, [UR8+0x8], UR4 ;  /* 0x00000804083f75b2 */ /* 0x0000e20008000100 */
[----:B------:R0:W4:Y:S01]  /*0280*/  SYNCS.EXCH.64 URZ, [UR8+0x58], UR6 ;  /* 0x00005806083f75b2 */ /* 0x0001220008000100 */
[----:B------:R0:W0:Y:S01]  /*0290*/  SYNCS.EXCH.64 URZ, [UR8+0x10], UR4 ;  /* 0x00001004083f75b2 */ /* 0x0000220008000100 */
        /* <DEDUP_REMOVED lines=15> */
[----:B------:R-:W-:Y:S01]  /*0390*/  NOP ;  /* 0x0000000000007918 */ /* 0x000fe20000000000 */
.L_x_3:
[----:B0-----:R-:W-:Y:S05]  /*03a0*/  BSYNC B0 ;  /* 0x0000000000007941 */ /* 0x001fea0003800000 */
.L_x_2:
[----:B------:R-:W-:Y:S01]  /*03b0*/  SHF.R.S32.HI R7, RZ, 0x1f, R18 ;  /* 0x0000001fff077819 */ /* 0x000fe20000011412 */
[----:B------:R-:W0:Y:S01]  /*03c0*/  SHFL.IDX PT, R0, R0, RZ, 0x1f ;  /* 0x00001fff00007589 */ /* 0x000e2200000e0000 */
[----:B------:R-:W5:Y:S01]  /*03d0*/  S2UR UR8, SR_CTAID.X ;  /* 0x00000000000879c3 */ /* 0x000f620000002500 */
[----:B------:R-:W-:Y:S02]  /*03e0*/  ELECT P0, URZ, PT ;  /* 0x00000000003f782f */ /* 0x000fe40003800000 */
[----:B------:R-:W-:Y:S01]  /*03f0*/  LEA.HI R7, R7, R18, RZ, 0x7 ;  /* 0x0000001207077211 */ /* 0x000fe200078f38ff */
[----:B------:R-:W1:Y:S01]  /*0400*/  S2R R4, SR_CTAID.Y ;  /* 0x0000000000047919 */ /* 0x000e620000002600 */
[----:B------:R-:W-:Y:S01]  /*0410*/  SHF.R.S32.HI R8, RZ, 0x1f, R3 ;  /* 0x0000001fff087819 */ /* 0x000fe20000011403 */
[----:B------:R-:W-:Y:S01]  /*0420*/  ULDC UR4, c[0x0][0x150] ;  /* 0x0000540000047ab9 */ /* 0x000fe20000000800 */
[----:B------:R-:W-:Y:S01]  /*0430*/  LOP3.LUT R7, R7, 0xffffff80, RZ, 0xc0, !PT ;  /* 0xffffff8007077812 */ /* 0x000fe200078ec0ff */
[----:B------:R-:W-:Y:S01]  /*0440*/  NOP ;  /* 0x0000000000007918 */ /* 0x000fe20000000000 */
[----:B------:R-:W-:Y:S01]  /*0450*/  LEA.HI R8, R8, R3, RZ, 0x2 ;  /* 0x0000000308087211 */ /* 0x000fe200078f10ff */
[----:B------:R-:W2:Y:S01]  /*0460*/  LDC R10, c[0x0][0x144] ;  /* 0x00005100ff0a7b82 */ /* 0x000ea20000000800 */
[----:B------:R-:W-:Y:S01]  /*0470*/  NOP ;  /* 0x0000000000007918 */ /* 0x000fe20000000000 */
[----:B------:R-:W-:Y:S01]  /*0480*/  IMAD.IADD R6, R18, 0x1, -R7 ;  /* 0x0000000112067824 */ /* 0x000fe200078e0a07 */
[----:B------:R-:W-:Y:S01]  /*0490*/  LOP3.LUT R8, R8, 0x3ffffffc, RZ, 0xc0, !PT ;  /* 0x3ffffffc08087812 */ /* 0x000fe200078ec0ff */
[----:B------:R-:W-:Y:S01]  /*04a0*/  IMAD.MOV.U32 R23, RZ, RZ, 0x1 ;  /* 0x00000001ff177424 */ /* 0x000fe200078e00ff */
[----:B------:R-:W-:-:S02]  /*04b0*/  ISETP.NE.AND P3, PT, R5, RZ, PT ;  /* 0x000000ff0500720c */ /* 0x000fc40003f65270 */
[----:B------:R-:W-:Y:S01]  /*04c0*/  SHF.R.S32.HI R7, RZ, 0x1f, R6 ;  /* 0x0000001fff077819 */ /* 0x000fe20000011406 */
[----:B------:R-:W-:Y:S01]  /*04d0*/  IMAD.IADD R8, R3, 0x1, -R8 ;  /* 0x0000000103087824 */ /* 0x000fe200078e0a08 */
[----:B------:R-:W3:Y:S02]  /*04e0*/  LDC R13, c[0x0][0x140] ;  /* 0x00005000ff0d7b82 */ /* 0x000ee40000000800 */
[----:B------:R-:W-:Y:S02]  /*04f0*/  LEA.HI R7, R7, R6, RZ, 0x3 ;  /* 0x0000000607077211 */ /* 0x000fe400078f18ff */
[----:B0-----:R-:W-:Y:S02]  /*0500*/  ISETP.NE.OR P0, PT, R0, RZ, !P0 ;  /* 0x000000ff0000720c */ /* 0x001fe40004705670 */
[--C-:B------:R-:W-:Y:S02]  /*0510*/  SHF.R.S32.HI R0, RZ, 0x3, R7.reuse ;  /* 0x00000003ff007819 */ /* 0x100fe40000011407 */
[----:B------:R-:W-:-:S02]  /*0520*/  SHF.R.S32.HI R7, RZ, 0x1f, R7 ;  /* 0x0000001fff077819 */ /* 0x000fc40000011407 */
[----:B-----5:R-:W-:Y:S02]  /*0530*/  I2FP.F32.U32 R9, UR8 ;  /* 0x0000000800097c45 */ /* 0x020fe40008201000 */
[----:B------:R-:W-:-:S03]  /*0540*/  LEA.HI R7, R7, R0, RZ, 0x2 ;  /* 0x0000000007077211 */ /* 0x000fc600078f10ff */
[----:B------:R-:W-:Y:S01]  /*0550*/  FMUL R9, R9, UR4 ;  /* 0x0000000409097c20 */ /* 0x000fe20008400000 */
[----:B------:R-:W-:Y:S01]  /*0560*/  LOP3.LUT R7, R7, 0xfffffffc, RZ, 0xc0, !PT ;  /* 0xfffffffc07077812 */ /* 0x000fe200078ec0ff */
[----:B------:R-:W-:Y:S01]  /*0570*/  VOTEU.ALL UP0, P0 ;  /* 0x00000000003f7886 */ /* 0x000fe20000000000 */
[----:B-1----:R-:W-:Y:S01]  /*0580*/  I2FP.F32.U32 R3, R4 ;  /* 0x0000000400037245 */ /* 0x002fe20000201000 */
[----:B------:R-:W-:Y:S01]  /*0590*/  ULDC UR4, c[0x0][0x154] ;  /* 0x0000550000047ab9 */ /* 0x000fe20000000800 */
[----:B------:R-:W-:Y:S01]  /*05a0*/  VOTEU.ALL UP1, P0 ;  /* 0x00000000003f7886 */ /* 0x000fe20000020000 */
[----:B------:R-:W0:Y:S01]  /*05b0*/  F2I.U32.TRUNC.NTZ R9, R9 ;  /* 0x0000000900097305 */ /* 0x000e22000020f000 */
[----:B------:R-:W-:Y:S01]  /*05c0*/  IMAD.IADD R7, R0, 0x1, -R7 ;  /* 0x0000000100077824 */ /* 0x000fe200078e0a07 */
[----:B------:R-:W1:Y:S01]  /*05d0*/  @!UP0 S2UR UR7, SR_CgaCtaId ;  /* 0x00000000000789c3 */ /* 0x000e620000008800 */
[----:B------:R-:W-:Y:S01]  /*05e0*/  FMUL R12, R3, UR4 ;  /* 0x00000004030c7c20 */ /* 0x000fe20008400000 */
[----:B------:R-:W-:Y:S01]  /*05f0*/  UMOV UR4, 0x20 ;  /* 0x0000002000047882 */ /* 0x000fe20000000000 */
[----:B------:R-:W-:Y:S01]  /*0600*/  IMAD R8, R8, 0x4, R7 ;  /* 0x0000000408087824 */ /* 0x000fe200078e0207 */
[----:B------:R-:W-:Y:S01]  /*0610*/  @!UP0 UMOV UR6, 0x400 ;  /* 0x0000040000068882 */ /* 0x000fe20000000000 */
[----:B------:R-:W-:-:S04]  /*0620*/  @!UP0 UIADD3 UR4, -UR4, 0x100000, URZ ;  /* 0x0010000004048890 */ /* 0x000fc8000fffe13f */
[----:B------:R-:W-:Y:S02]  /*0630*/  @!UP0 USHF.L.U32 UR5, UR4, 0xb, URZ ;  /* 0x0000000b04058899 */ /* 0x000fe4000800063f */
[----:B------:R-:W-:Y:S01]  /*0640*/  @!UP0 USHF.L.U32 UR4, UR4, 0x1, URZ ;  /* 0x0000000104048899 */ /* 0x000fe2000800063f */
[----:B---3--:R-:W-:Y:S01]  /*0650*/  ISETP.EQ.U32.AND P2, PT, R13, 0x1, PT ;  /* 0x000000010d00780c */ /* 0x008fe20003f42070 */
[----:B------:R-:W3:Y:S01]  /*0660*/  F2I.U32.TRUNC.NTZ R12, R12 ;  /* 0x0000000c000c7305 */ /* 0x000ee2000020f000 */
[----:B------:R-:W-:Y:S01]  /*0670*/  LEA.HI R0, R8, R8, RZ, 0x1 ;  /* 0x0000000808007211 */ /* 0x000fe200078f08ff */
[----:B------:R-:W5:Y:S03]  /*0680*/  LDC R7, c[0x0][0x148] ;  /* 0x00005200ff077b82 */ /* 0x000f660000000800 */
[----:B------:R-:W-:Y:S01]  /*0690*/  LOP3.LUT R11, R0, 0xfffffffe, RZ, 0xc0, !PT ;  /* 0xfffffffe000b7812 */ /* 0x000fe200078ec0ff */
[----:B0-----:R-:W-:Y:S01]  /*06a0*/  IMAD.MOV R15, RZ, RZ, -R9 ;  /* 0x000000ffff0f7224 */ /* 0x001fe200078e0a09 */
[----:B------:R-:W-:-:S03]  /*06b0*/  SHF.R.S32.HI R9, RZ, 0x1f, R2 ;  /* 0x0000001fff097819 */ /* 0x000fc60000011402 */
[----:B--2---:R-:W-:Y:S01]  /*06c0*/  IMAD R3, R10, R15, UR8 ;  /* 0x000000080a037e24 */ /* 0x004fe2000f8e020f */
[----:B------:R-:W-:Y:S01]  /*06d0*/  LEA.HI R9, R9, R2, RZ, 0x2 ;  /* 0x0000000209097211 */ /* 0x000fe200078f10ff */
[C---:B------:R-:W-:Y:S02]  /*06e0*/  IMAD.IADD R0, R8.reuse, 0x1, -R11 ;  /* 0x0000000108007824 */ /* 0x040fe400078e0a0b */
[----:B------:R-:W-:Y:S01]  /*06f0*/  IMAD.SHL.U32 R11, R8, 0x4, RZ ;  /* 0x00000004080b7824 */ /* 0x000fe200078e00ff */
[----:B------:R-:W-:Y:S01]  /*0700*/  LOP3.LUT R9, R9, 0xfffffffc, RZ, 0xc0, !PT ;  /* 0xfffffffc09097812 */ /* 0x000fe200078ec0ff */
[----:B---3--:R-:W-:Y:S01]  /*0710*/  IMAD.MOV R21, RZ, RZ, -R12 ;  /* 0x000000ffff157224 */ /* 0x008fe200078e0a0c */
[----:B------:R-:W-:Y:S01]  /*0720*/  ISETP.NE.AND P4, PT, R0, R3, PT ;  /* 0x000000030000720c */ /* 0x000fe20003f85270 */
[----:B-1----:R-:W-:Y:S01]  /*0730*/  @!UP0 ULEA UR6, UR7, UR6, 0x18 ;  /* 0x0000000607068291 */ /* 0x002fe2000f8ec03f */
[----:B------:R-:W-:Y:S01]  /*0740*/  LOP3.LUT R22, R8, 0xc, R11, 0x78, !PT ;  /* 0x0000000c08167812 */ /* 0x000fe200078e780b */
[----:B------:R-:W-:Y:S01]  /*0750*/  IMAD.IADD R0, R2, 0x1, -R9 ;  /* 0x0000000102007824 */ /* 0x000fe200078e0a09 */
[----:B------:R-:W-:Y:S01]  /*0760*/  VOTEU.ALL UP0, P0 ;  /* 0x00000000003f7886 */ /* 0x000fe20000000000 */
[----:B------:R-:W-:Y:S01]  /*0770*/  LOP3.LUT P0, RZ, R6, 0x7, RZ, 0xc0, !PT ;  /* 0x0000000706ff7812 */ /* 0x000fe2000780c0ff */
[----:B------:R-:W-:-:S02]  /*0780*/  VIADD R6, R5, 0xffffffff ;  /* 0xffffffff05067836 */ /* 0x000fc40000000000 */
[----:B------:R-:W-:Y:S01]  /*0790*/  ISETP.NE.AND P1, PT, R0, 0x3, PT ;  /* 0x000000030000780c */ /* 0x000fe20003f25270 */
[----:B-----5:R-:W-:Y:S01]  /*07a0*/  IMAD R9, R7, R21, R4 ;  /* 0x0000001507097224 */ /* 0x020fe200078e0204 */
[----:B------:R-:W-:Y:S02]  /*07b0*/  ISETP.LT.U32.AND P0, PT, R22, 0x2, !P0 ;  /* 0x000000021600780c */ /* 0x000fe40004701070 */
[----:B------:R-:W-:Y:S01]  /*07c0*/  ISETP.EQ.OR P1, PT, R0, RZ, !P1 ;  /* 0x000000ff0000720c */ /* 0x000fe20004f22670 */
[----:B------:R-:W0:Y:S02]  /*07d0*/  FENCE.VIEW.ASYNC.S ;  /* 0x00000000000073c6 */ /* 0x000e240000000000 */
[----:B0-----:R0:W1:Y:S01]  /*07e0*/  @!UP0 SYNCS.EXCH.64 URZ, [UR6+0xb0], UR4 ;  /* 0x0000b004063f85b2 */ /* 0x0010620008000100 */
[----:B------:R-:W-:Y:S02]  /*07f0*/  @P4 LEA.HI R2, R22, R22, RZ, 0x1 ;  /* 0x0000001616024211 */ /* 0x000fe400078f08ff */
[----:B------:R-:W-:-:S02]  /*0800*/  ISETP.EQ.AND P1, PT, R5, RZ, P1 ;  /* 0x000000ff0500720c */ /* 0x000fc40000f22270 */
[----:B------:R-:W-:Y:S02]  /*0810*/  @P4 SHF.R.S32.HI R2, RZ, 0x1, R2 ;  /* 0x00000001ff024819 */ /* 0x000fe40000011402 */
[----:B------:R-:W-:Y:S02]  /*0820*/  ISETP.GE.U32.AND P6, PT, R6, 0x2, PT ;  /* 0x000000020600780c */ /* 0x000fe40003fc6070 */
[----:B------:R-:W-:Y:S02]  /*0830*/  @P4 ISETP.NE.AND P5, PT, R2, R9, PT ;  /* 0x000000090200420c */ /* 0x000fe40003fa5270 */
[----:B------:R-:W-:Y:S02]  /*0840*/  SEL R2, RZ, 0x1, !P0 ;  /* 0x00000001ff027807 */ /* 0x000fe40004000000 */
[----:B------:R-:W-:Y:S02]  /*0850*/  @P4 SEL R23, RZ, 0x1, P5 ;  /* 0x00000001ff174807 */ /* 0x000fe40002800000 */
[----:B------:R-:W-:Y:S01]  /*0860*/  SEL R19, RZ, 0x1, !P1 ;  /* 0x00000001ff137807 */ /* 0x000fe20004800000 */
[----:B------:R0:W2:Y:S01]  /*0870*/  @!UP1 SYNCS.EXCH.64 URZ, [UR6+0xb8], UR4 ;  /* 0x0000b804063f95b2 */ /* 0x0000a20008000100 */
[----:B------:R-:W-:Y:S01]  /*0880*/  LOP3.LUT R23, R23, R2, RZ, 0xc0, !PT ;  /* 0x0000000217177212 */ /* 0x000fe200078ec0ff */
[----:B------:R-:W-:Y:S01]  /*0890*/  NOP ;  /* 0x0000000000007918 */ /* 0x000fe20000000000 */
[----:B------:R-:W-:Y:S01]  /*08a0*/  SEL R19, R19, 0x2, P6 ;  /* 0x0000000213137807 */ /* 0x000fe20003000000 */
[----:B------:R-:W-:Y:S06]  /*08b0*/  @!P2 BRA `(.L_x_4) ;  /* 0x000000000008a947 */ /* 0x000fec0003800000 */
[----:B-12-4-:R-:W-:Y:S01]  /*08c0*/  UCGABAR_ARV ;  /* 0x00000000000079c7 */ /* 0x016fe20008000000 */
[----:B------:R-:W-:Y:S05]  /*08d0*/  BRA `(.L_x_5) ;  /* 0x0000000000047947 */ /* 0x000fea0003800000 */
.L_x_4:
[----:B-12-4-:R-:W-:Y:S01]  /*08e0*/  NOP ;  /* 0x0000000000007918 */ /* 0x016fe20000000000 */
.L_x_5:
[----:B------:R-:W1:Y:S01]  /*08f0*/  LDC R2, c[0x0][0x65c] ;  /* 0x00019700ff027b82 */ /* 0x000e620000000800 */
[----:B------:R-:W-:Y:S02]  /*0900*/  IMAD.U32 R8, RZ, RZ, UR8 ;  /* 0x00000008ff087e24 */ /* 0x000fe4000f8e00ff */
[----:B------:R-:W-:Y:S01]  /*0910*/  IMAD.MOV.U32 R9, RZ, RZ, RZ ;  /* 0x000000ffff097224 */ /* 0x000fe200078e00ff */
[----:B-1----:R-:W-:-:S04]  /*0920*/  ISETP.NE.AND P1, PT, R2, 0x1, PT ;  /* 0x000000010200780c */ /* 0x002fc80003f25270 */
[----:B------:R-:W-:-:S09]  /*0930*/  P2R R5, PR, RZ, 0x2 ;  /* 0x00000002ff057803 */ /* 0x000fd20000000000 */
[----:B------:R-:W1:Y:S01]  /*0940*/  @P1 LDC R17, c[0x0][0x10] ;  /* 0x00000400ff111b82 */ /* 0x000e620000000800 */
[----:B------:R-:W-:Y:S02]  /*0950*/  @P1 IMAD.MOV.U32 R5, RZ, RZ, RZ ;  /* 0x000000ffff051224 */ /* 0x000fe400078e00ff */
[----:B------:R-:W-:-:S05]  /*0960*/  @P1 IMAD.MOV.U32 R13, RZ, RZ, RZ ;  /* 0x000000ffff0d1224 */ /* 0x000fca00078e00ff */
[----:B------:R-:W2:Y:S01]  /*0970*/  @!P1 LDC R11, c[0x0][0xc] ;  /* 0x00000300ff0b9b82 */ /* 0x000ea20000000800 */
[----:B-1----:R-:W-:-:S04]  /*0980*/  @P1 IMAD.WIDE.U32 R16, R17, UR8, R4 ;  /* 0x0000000811101c25 */ /* 0x002fc8000f8e0004 */
[----:B------:R-:W-:Y:S02]  /*0990*/  @P1 IMAD.IADD R17, R17, 0x1, R13 ;  /* 0x0000000111111824 */ /* 0x000fe400078e020d */
[----:B--2---:R-:W-:-:S04]  /*09a0*/  @!P1 IMAD.WIDE.U32 R8, R4, R11, R8 ;  /* 0x0000000b04089225 */ /* 0x004fc800078e0008 */
[----:B------:R-:W-:Y:S02]  /*09b0*/  @!P1 IMAD.MOV.U32 R16, RZ, RZ, R8 ;  /* 0x000000ffff109224 */ /* 0x000fe400078e0008 */
[----:B------:R-:W-:Y:S01]  /*09c0*/  @!P1 IMAD.MOV.U32 R17, RZ, RZ, R9 ;  /* 0x000000ffff119224 */ /* 0x000fe200078e0009 */
[----:B------:R-:W-:Y:S06]  /*09d0*/  @!P2 BRA `(.L_x_6) ;  /* 0x00000000000ca947 */ /* 0x000fec0003800000 */
[----:B------:R-:W-:Y:S01]  /*09e0*/  UCGABAR_WAIT ;  /* 0x0000000000007dc7 */ /* 0x000fe20008000000 */
[----:B------:R-:W-:Y:S01]  /*09f0*/  CCTL.IVALL ;  /* 0x00000000ff00798f */ /* 0x000fe20002000000 */
[----:B------:R-:W-:Y:S05]  /*0a00*/  BRA `(.L_x_7) ;  /* 0x0000000000047947 */ /* 0x000fea0003800000 */
.L_x_6:
[----:B------:R-:W-:Y:S06]  /*0a10*/  BAR.SYNC.DEFER_BLOCKING 0x0 ;  /* 0x0000000000007b1d */ /* 0x000fec0000010000 */
.L_x_7:
[----:B------:R-:W-:Y:S05]  /*0a20*/  @!P3 BRA `(.L_x_8) ;  /* 0x000000780024b947 */ /* 0x000fea0003800000 */
[----:B------:R-:W-:-:S13]  /*0a30*/  ISETP.GT.U32.AND P0, PT, R6, 0x1, PT ;  /* 0x000000010600780c */ /* 0x000fda0003f04070 */
[----:B0-----:R-:W-:Y:S05]  /*0a40*/  @P0 EXIT ;  /* 0x000000000000094d */ /* 0x001fea0003800000 */
[----:B------:R-:W-:Y:S01]  /*0a50*/  ULDC.64 UR4, c[0x0][0x650] ;  /* 0x0001940000047ab9 */ /* 0x000fe20000000a00 */
[----:B------:R-:W-:Y:S01]  /*0a60*/  PRMT R0, RZ, 0x7610, R0 ;  /* 0x00007610ff007816 */ /* 0x000fe20000000000 */
[----:B------:R-:W-:Y:S01]  /*0a70*/  IMAD.MOV.U32 R107, RZ, RZ, -0x1 ;  /* 0xffffffffff6b7424 */ /* 0x000fe200078e00ff */
[----:B------:R-:W-:Y:S01]  /*0a80*/  ISETP.GE.U32.AND P0, PT, R16, UR4, PT ;  /* 0x0000000410007c0c */ /* 0x000fe2000bf06070 */
[----:B------:R-:W-:Y:S02]  /*0a90*/  IMAD.MOV.U32 R108, RZ, RZ, -0x1 ;  /* 0xffffffffff6c7424 */ /* 0x000fe400078e00ff */
[----:B------:R-:W-:Y:S01]  /*0aa0*/  IMAD.MOV.U32 R105, RZ, RZ, -0x1 ;  /* 0xffffffffff697424 */ /* 0x000fe200078e00ff */
[----:B------:R-:W-:-:S13]  /*0ab0*/  ISETP.GE.U32.AND.EX P0, PT, R17, UR5, PT, P0 ;  /* 0x0000000511007c0c */ /* 0x000fda000bf06100 */
[----:B------:R-:W-:Y:S05]  /*0ac0*/  @P0 BRA `(.L_x_9) ;  /* 0x0000000400280947 */ /* 0x000fea0003800000 */
[----:B------:R-:W0:Y:S01]  /*0ad0*/  LDC.64 R24, c[0x0][0x628] ;  /* 0x00018a00ff187b82 */ /* 0x000e220000000a00 */
[----:B------:R-:W-:Y:S02]  /*0ae0*/  IMAD.MOV.U32 R8, RZ, RZ, R16 ;  /* 0x000000ffff087224 */ /* 0x000fe400078e0010 */
[----:B------:R-:W-:-:S05]  /*0af0*/  IMAD.MOV.U32 R9, RZ, RZ, R17 ;  /* 0x000000ffff097224 */ /* 0x000fca00078e0011 */
[----:B------:R-:W1:Y:S08]  /*0b00*/  LDC R0, c[0x0][0x630] ;  /* 0x00018c00ff007b82 */ /* 0x000e700000000800 */
[----:B------:R-:W2:Y:S01]  /*0b10*/  LDC.64 R26, c[0x0][0x620] ;  /* 0x00018800ff1a7b82 */ /* 0x000ea20000000a00 */
[----:B0-----:R-:W-:-:S04]  /*0b20*/  ISETP.NE.U32.AND P0, PT, R24, RZ, PT ;  /* 0x000000ff1800720c */ /* 0x001fc80003f05070 */
[----:B------:R-:W-:-:S13]  /*0b30*/  ISETP.NE.AND.EX P0, PT, R25, RZ, PT, P0 ;  /* 0x000000ff1900720c */ /* 0x000fda0003f05300 */
[----:B-12---:R-:W-:Y:S05]  /*0b40*/  @!P0 BRA `(.L_x_10) ;  /* 0x0000000000288947 */ /* 0x006fea0003800000 */
[----:B------:R-:W0:Y:S02]  /*0b50*/  LDC R13, c[0x0][0x634] ;  /* 0x00018d00ff0d7b82 */ /* 0x000e240000000800 */
[----:B0-----:R-:W-:-:S05]  /*0b60*/  IADD3 R13, P0, R16, R13, RZ ;  /* 0x0000000d100d7210 */ /* 0x001fca0007f1e0ff */
[----:B------:R-:W-:-:S04]  /*0b70*/  IMAD.X R15, RZ, RZ, R17, P0 ;  /* 0x000000ffff0f7224 */ /* 0x000fc800000e0611 */
[----:B------:R-:W-:-:S04]  /*0b80*/  IMAD.WIDE.U32 R8, R15, R24, RZ ;  /* 0x000000180f087225 */ /* 0x000fc800078e00ff */
[----:B------:R-:W-:-:S04]  /*0b90*/  IMAD.WIDE.U32 R10, P0, R13, R25, R8 ;  /* 0x000000190d0a7225 */ /* 0x000fc80007800008 */
[----:B------:R-:W-:-:S04]  /*0ba0*/  IMAD.WIDE.U32 R8, R13, R24, RZ ;  /* 0x000000180d087225 */ /* 0x000fc800078e00ff */
[----:B------:R-:W-:Y:S01]  /*0bb0*/  IMAD.X R13, RZ, RZ, RZ, P0 ;  /* 0x000000ffff0d7224 */ /* 0x000fe200000e06ff */
[----:B------:R-:W-:Y:S01]  /*0bc0*/  IADD3 RZ, P0, R9, R10, RZ ;  /* 0x0000000a09ff7210 */ /* 0x000fe20007f1e0ff */
[----:B------:R-:W-:-:S04]  /*0bd0*/  IMAD.MOV.U32 R12, RZ, RZ, R11 ;  /* 0x000000ffff0c7224 */ /* 0x000fc800078e000b */
[----:B------:R-:W-:-:S08]  /*0be0*/  IMAD.WIDE.U32.X R8, R15, R25, R12, P0 ;  /* 0x000000190f087225 */ /* 0x000fd000000e040c */
.L_x_10:
[----:B------:R-:W0:Y:S01]  /*0bf0*/  LDC.64 R24, c[0x0][0x640] ;  /* 0x00019000ff187b82 */ /* 0x000e220000000a00 */
[-CC-:B------:R-:W-:Y:S01]  /*0c00*/  SHF.R.U64 R105, R8, R0.reuse, R9.reuse ;  /* 0x0000000008697219 */ /* 0x180fe20000001209 */
[----:B------:R-:W-:Y:S01]  /*0c10*/  IMAD R30, R7, R21, R4 ;  /* 0x00000015071e7224 */ /* 0x000fe200078e0204 */
[----:B------:R-:W-:Y:S01]  /*0c20*/  SHF.R.U32.HI R0, RZ, R0, R9 ;  /* 0x00000000ff007219 */ /* 0x000fe20000011609 */
[----:B------:R-:W-:Y:S01]  /*0c30*/  IMAD.MOV.U32 R21, RZ, RZ, 0x1 ;  /* 0x00000001ff157424 */ /* 0x000fe200078e00ff */
[----:B------:R-:W-:-:S03]  /*0c40*/  IADD3 R5, P0, RZ, -R105, RZ ;  /* 0x80000069ff057210 */ /* 0x000fc60007f1e0ff */
[----:B------:R-:W1:Y:S02]  /*0c50*/  LDC R6, c[0x0][0x618] ;  /* 0x00018600ff067b82 */ /* 0x000e640000000800 */
[----:B------:R-:W-:-:S04]  /*0c60*/  IMAD.X R9, RZ, RZ, ~R0, P0 ;  /* 0x000000ffff097224 */ /* 0x000fc800000e0e00 */
[-C--:B------:R-:W-:Y:S02]  /*0c70*/  IMAD R0, R9, R26.reuse, RZ ;  /* 0x0000001a09007224 */ /* 0x080fe400078e02ff */
[----:B------:R-:W2:Y:S01]  /*0c80*/  LDC R11, c[0x0][0x608] ;  /* 0x00018200ff0b7b82 */ /* 0x000ea20000000800 */
[----:B------:R-:W-:-:S04]  /*0c90*/  IMAD.WIDE.U32 R8, R5, R26, R16 ;  /* 0x0000001a05087225 */ /* 0x000fc800078e0010 */
[----:B------:R-:W-:-:S03]  /*0ca0*/  IMAD R5, R5, R27, R0 ;  /* 0x0000001b05057224 */ /* 0x000fc600078e0200 */
[----:B------:R-:W3:Y:S01]  /*0cb0*/  LDC R12, c[0x0][0x658] ;  /* 0x00019600ff0c7b82 */ /* 0x000ee20000000800 */
[----:B0-----:R-:W-:Y:S01]  /*0cc0*/  ISETP.NE.U32.AND P0, PT, R24, RZ, PT ;  /* 0x000000ff1800720c */ /* 0x001fe20003f05070 */
[----:B------:R-:W-:Y:S02]  /*0cd0*/  IMAD.IADD R5, R9, 0x1, R5 ;  /* 0x0000000109057824 */ /* 0x000fe400078e0205 */
[----:B------:R-:W-:Y:S01]  /*0ce0*/  IMAD.MOV.U32 R9, RZ, RZ, -0x1 ;  /* 0xffffffffff097424 */ /* 0x000fe200078e00ff */
[----:B------:R-:W-:-:S03]  /*0cf0*/  ISETP.NE.AND.EX P0, PT, R25, RZ, PT, P0 ;  /* 0x000000ff1900720c */ /* 0x000fc60003f05300 */
[----:B------:R-:W0:Y:S01]  /*0d00*/  LDC R15, c[0x0][0x600] ;  /* 0x00018000ff0f7b82 */ /* 0x000e220000000800 */
[-CC-:B-1----:R-:W-:Y:S02]  /*0d10*/  SHF.R.U64 R13, R8, R6.reuse, R5.reuse ;  /* 0x00000006080d7219 */ /* 0x182fe40000001205 */
[----:B------:R-:W-:-:S05]  /*0d20*/  SHF.R.U32.HI R0, RZ, R6, R5 ;  /* 0x00000006ff007219 */ /* 0x000fca0000011605 */
[----:B------:R-:W1:Y:S01]  /*0d30*/  LDC R14, c[0x0][0x648] ;  /* 0x00019200ff0e7b82 */ /* 0x000e620000000800 */
[-CC-:B--2---:R-:W-:Y:S02]  /*0d40*/  SHF.R.U64 R27, R13, R11.reuse, R0.reuse ;  /* 0x0000000b0d1b7219 */ /* 0x184fe40000001200 */
[----:B------:R-:W-:-:S05]  /*0d50*/  SHF.R.U32.HI R5, RZ, R11, R0 ;  /* 0x0000000bff057219 */ /* 0x000fca0000011600 */
[----:B------:R-:W2:Y:S01]  /*0d60*/  LDC R20, c[0x0][0x638] ;  /* 0x00018e00ff147b82 */ /* 0x000ea20000000800 */
[-CC-:B---3--:R-:W-:Y:S02]  /*0d70*/  SHF.R.U64 R28, R27, R12.reuse, R5.reuse ;  /* 0x0000000c1b1c7219 */ /* 0x188fe40000001205 */
[-C--:B------:R-:W-:Y:S02]  /*0d80*/  SHF.L.U32 R0, R9, R12.reuse, RZ ;  /* 0x0000000c09007219 */ /* 0x080fe400000006ff */
[----:B------:R-:W-:Y:S01]  /*0d90*/  SHF.R.U32.HI R5, RZ, R12, R5 ;  /* 0x0000000cff057219 */ /* 0x000fe20000011605 */
[----:B------:R-:W-:Y:S01]  /*0da0*/  IMAD.MOV.U32 R4, RZ, RZ, R28 ;  /* 0x000000ffff047224 */ /* 0x000fe200078e001c */
[----:B------:R-:W-:Y:S01]  /*0db0*/  LOP3.LUT R10, RZ, R0, RZ, 0x33, !PT ;  /* 0x00000000ff0a7212 */ /* 0x000fe200078e33ff */
[----:B------:R-:W3:Y:S01]  /*0dc0*/  LDC R26, c[0x0][0x610] ;  /* 0x00018400ff1a7b82 */ /* 0x000ee20000000800 */
[----:B------:R-:W-:Y:S05]  /*0dd0*/  @!P0 BRA `(.L_x_11) ;  /* 0x0000000000288947 */ /* 0x000fea0003800000 */
[----:B------:R-:W4:Y:S02]  /*0de0*/  LDC R9, c[0x0][0x64c] ;  /* 0x00019300ff097b82 */ /* 0x000f240000000800 */
[----:B----4-:R-:W-:-:S05]  /*0df0*/  IADD3 R9, P0, R28, R9, RZ ;  /* 0x000000091c097210 */ /* 0x010fca0007f1e0ff */
        /* <DEDUP_REMOVED lines=8> */
.L_x_11:
[----:B-1----:R-:W-:Y:S01]  /*0e80*/  SHF.R.U64 R4, R4, R14, R5 ;  /* 0x0000000e04047219 */ /* 0x002fe20000001205 */
[----:B0-----:R-:W-:Y:S01]  /*0e90*/  VIADD R6, R15, 0xffffffff ;  /* 0xffffffff0f067836 */ /* 0x001fe20000000000 */
[----:B------:R-:W-:Y:S02]  /*0ea0*/  SHF.L.U32 R0, R21, R12, RZ ;  /* 0x0000000c15007219 */ /* 0x000fe400000006ff */
[----:B------:R-:W-:Y:S01]  /*0eb0*/  LOP3.LUT R5, R27, R10, RZ, 0xc0, !PT ;  /* 0x0000000a1b057212 */ /* 0x000fe200078ec0ff */
[----:B------:R-:W-:Y:S01]  /*0ec0*/  IMAD.MOV R7, RZ, RZ, -R4 ;  /* 0x000000ffff077224 */ /* 0x000fe200078e0a04 */
[----:B------:R-:W-:Y:S02]  /*0ed0*/  SEL R3, R3, R30, !P1 ;  /* 0x0000001e03037207 */ /* 0x000fe40004800000 */
[----:B------:R-:W-:Y:S01]  /*0ee0*/  LOP3.LUT R6, R13, R6, RZ, 0xc0, !PT ;  /* 0x000000060d067212 */ /* 0x000fe200078ec0ff */
[----:B------:R-:W-:Y:S02]  /*0ef0*/  IMAD R4, R0, R4, R5 ;  /* 0x0000000400047224 */ /* 0x000fe400078e0205 */
[----:B--2---:R-:W-:-:S02]  /*0f00*/  IMAD R0, R7, R20, R28 ;  /* 0x0000001407007224 */ /* 0x004fc400078e021c */
[----:B---3--:R-:W-:Y:S02]  /*0f10*/  IMAD R3, R4, R26, R3 ;  /* 0x0000001a04037224 */ /* 0x008fe400078e0203 */
[----:B------:R-:W-:Y:S02]  /*0f20*/  IMAD.MOV.U32 R5, RZ, RZ, 0x1 ;  /* 0x00000001ff057424 */ /* 0x000fe400078e00ff */
[----:B------:R-:W-:-:S03]  /*0f30*/  IMAD R4, R0, R15, R6 ;  /* 0x0000000f00047224 */ /* 0x000fc600078e0206 */
[----:B------:R-:W-:Y:S02]  /*0f40*/  PRMT R0, R5, 0x7610, R0 ;  /* 0x0000761005007816 */ /* 0x000fe40000000000 */
[----:B------:R-:W-:Y:S02]  /*0f50*/  SEL R108, R4, R3, !P1 ;  /* 0x00000003046c7207 */ /* 0x000fe40004800000 */
[----:B------:R-:W-:-:S07]  /*0f60*/  SEL R107, R3, R4, !P1 ;  /* 0x00000004036b7207 */ /* 0x000fce0004800000 */
.L_x_9:
[----:B------:R-:W-:-:S08]  /*0f70*/  NOP ;  /* 0x0000000000007918 */ /* 0x000fd00000000000 */
[----:B------:R-:W0:Y:S02]  /*0f80*/  USETMAXREG.TRY_ALLOC.CTAPOOL UP0, 0xe8 ;  /* 0x000000e8000079c8 */ /* 0x000e240008000600 */
[----:B0-----:R-:W-:-:S13]  /*0f90*/  PLOP3.LUT P0, PT, PT, PT, UP0, 0x80, 0x0 ;  /* 0x000000000000781c */ /* 0x001fda0003f0f008 */
[----:B------:R-:W-:Y:S05]  /*0fa0*/  @!P0 BRA `(.L_x_9) ;  /* 0xfffffffc00f08947 */ /* 0x000fea000383ffff */
[----:B------:R-:W-:Y:S01]  /*0fb0*/  ULDC.64 UR4, c[0x0][0x598] ;  /* 0x0001660000047ab9 */ /* 0x000fe20000000a00 */
[----:B------:R-:W-:Y:S01]  /*0fc0*/  ULDC.64 UR36, c[0x0][0x208] ;  /* 0x0000820000247ab9 */ /* 0x000fe20000000a00 */
[----:B------:R-:W-:-:S04]  /*0fd0*/  ISETP.NE.U32.AND P0, PT, RZ, UR4, PT ;  /* 0x00000004ff007c0c */ /* 0x000fc8000bf05070 */
[----:B------:R-:W-:-:S13]  /*0fe0*/  ISETP.NE.AND.EX P0, PT, RZ, UR5, PT, P0 ;  /* 0x00000005ff007c0c */ /* 0x000fda000bf05300 */
[----:B------:R-:W-:Y:S05]  /*0ff0*/  @!P0 BRA `(.L_x_12) ;  /* 0x00000000001c8947 */ /* 0x000fea0003800000 */
[----:B------:R-:W0:Y:S02]  /*1000*/  LDC.64 R4, c[0x0][0x598] ;  /* 0x00016600ff047b82 */ /* 0x000e240000000a00 */
[----:B0-----:R-:W2:Y:S02]  /*1010*/  LDG.E.64 R4, desc[UR36][R4.64] ;  /* 0x0000002404047981 */ /* 0x001ea4000c1e1b00 */
[----:B--2---:R-:W-:-:S04]  /*1020*/  ISETP.NE.U32.AND P0, PT, R4, RZ, PT ;  /* 0x000000ff0400720c */ /* 0x004fc80003f05070 */
[----:B------:R-:W-:-:S13]  /*1030*/  ISETP.NE.AND.EX P0, PT, R5, RZ, PT, P0 ;  /* 0x000000ff0500720c */ /* 0x000fda0003f05300 */
[----:B------:R-:W-:Y:S05]  /*1040*/  @!P0 BRA `(.L_x_12) ;  /* 0x0000000000088947 */ /* 0x000fea0003800000 */
[----:B------:R0:W5:Y:S01]  /*1050*/  LD.E R104, desc[UR36][R4.64] ;  /* 0x0000002404687980 */ /* 0x000162000c101900 */
[----:B------:R-:W-:Y:S05]  /*1060*/  BRA `(.L_x_13) ;  /* 0x0000000000247947 */ /* 0x000fea0003800000 */
.L_x_12:
[----:B------:R-:W-:Y:S02]  /*1070*/  ULDC.64 UR4, c[0x0][0x588] ;  /* 0x0001620000047ab9 */ /* 0x000fe40000000a00 */
[----:B------:R-:W-:-:S04]  /*1080*/  ISETP.NE.U32.AND P0, PT, RZ, UR4, PT ;  /* 0x00000004ff007c0c */ /* 0x000fc8000bf05070 */
[----:B------:R-:W-:-:S13]  /*1090*/  ISETP.NE.AND.EX P0, PT, RZ, UR5, PT, P0 ;  /* 0x00000005ff007c0c */ /* 0x000fda000bf05300 */
[----:B------:R-:W-:Y:S05]  /*10a0*/  @!P0 BRA `(.L_x_14) ;  /* 0x00000000000c8947 */ /* 0x000fea0003800000 */
[----:B------:R-:W0:Y:S02]  /*10b0*/  LDC.64 R4, c[0x0][0x588] ;  /* 0x00016200ff047b82 */ /* 0x000e240000000a00 */
[----:B0-----:R1:W5:Y:S01]  /*10c0*/  LDG.E R104, desc[UR36][R4.64] ;  /* 0x0000002404687981 */ /* 0x001362000c1e1900 */
[----:B------:R-:W-:Y:S05]  /*10d0*/  BRA `(.L_x_13) ;  /* 0x0000000000087947 */ /* 0x000fea0003800000 */
.L_x_14:
[----:B------:R-:W-:Y:S02]  /*10e0*/  ULDC UR4, c[0x0][0x580] ;  /* 0x0001600000047ab9 */ /* 0x000fe40000000800 */
[----:B------:R-:W-:-:S07]  /*10f0*/  IMAD.U32 R104, RZ, RZ, UR4 ;  /* 0x00000004ff687e24 */ /* 0x000fce000f8e00ff */
.L_x_13:
[----:B------:R-:W-:Y:S02]  /*1100*/  ULDC.64 UR4, c[0x0][0x5a0] ;  /* 0x0001680000047ab9 */ /* 0x000fe40000000a00 */
[----:B------:R-:W-:-:S04]  /*1110*/  ISETP.NE.U32.AND P0, PT, RZ, UR4, PT ;  /* 0x00000004ff007c0c */ /* 0x000fc8000bf05070 */
[----:B------:R-:W-:-:S13]  /*1120*/  ISETP.NE.AND.EX P0, PT, RZ, UR5, PT, P0 ;  /* 0x00000005ff007c0c */ /* 0x000fda000bf05300 */
[----:B------:R-:W-:Y:S05]  /*1130*/  @!P0 BRA `(.L_x_15) ;  /* 0x00000000001c8947 */ /* 0x000fea0003800000 */
[----:B01----:R-:W0:Y:S02]  /*1140*/  LDC.64 R4, c[0x0][0x5a0] ;  /* 0x00016800ff047b82 */ /* 0x003e240000000a00 */
[----:B0-----:R-:W2:Y:S02]  /*1150*/  LDG.E.64 R4, desc[UR36][R4.64] ;  /* 0x0000002404047981 */ /* 0x001ea4000c1e1b00 */
[----:B--2---:R-:W-:-:S04]  /*1160*/  ISETP.NE.U32.AND P0, PT, R4, RZ, PT ;  /* 0x000000ff0400720c */ /* 0x004fc80003f05070 */
[----:B------:R-:W-:-:S13]  /*1170*/  ISETP.NE.AND.EX P0, PT, R5, RZ, PT, P0 ;  /* 0x000000ff0500720c */ /* 0x000fda0003f05300 */
[----:B------:R-:W-:Y:S05]  /*1180*/  @!P0 BRA `(.L_x_15) ;  /* 0x0000000000088947 */ /* 0x000fea0003800000 */
[----:B------:R0:W5:Y:S01]  /*1190*/  LD.E R106, desc[UR36][R4.64] ;  /* 0x00000024046a7980 */ /* 0x000162000c101900 */
[----:B------:R-:W-:Y:S05]  /*11a0*/  BRA `(.L_x_16) ;  /* 0x0000000000247947 */ /* 0x000fea0003800000 */
.L_x_15:
[----:B------:R-:W-:Y:S02]  /*11b0*/  ULDC.64 UR4, c[0x0][0x590] ;  /* 0x0001640000047ab9 */ /* 0x000fe40000000a00 */
[----:B------:R-:W-:-:S04]  /*11c0*/  ISETP.NE.U32.AND P0, PT, RZ, UR4, PT ;  /* 0x00000004ff007c0c */ /* 0x000fc8000bf05070 */
[----:B------:R-:W-:-:S13]  /*11d0*/  ISETP.NE.AND.EX P0, PT, RZ, UR5, PT, P0 ;  /* 0x00000005ff007c0c */ /* 0x000fda000bf05300 */
[----:B------:R-:W-:Y:S05]  /*11e0*/  @!P0 BRA `(.L_x_17) ;  /* 0x00000000000c8947 */ /* 0x000fea0003800000 */
[----:B01----:R-:W0:Y:S02]  /*11f0*/  LDC.64 R4, c[0x0][0x590] ;  /* 0x00016400ff047b82 */ /* 0x003e240000000a00 */
[----:B0-----:R1:W5:Y:S01]  /*1200*/  LDG.E R106, desc[UR36][R4.64] ;  /* 0x00000024046a7981 */ /* 0x001362000c1e1900 */
[----:B------:R-:W-:Y:S05]  /*1210*/  BRA `(.L_x_16) ;  /* 0x0000000000087947 */ /* 0x000fea0003800000 */
.L_x_17:
[----:B------:R-:W-:Y:S02]  /*1220*/  ULDC UR4, c[0x0][0x584] ;  /* 0x0001610000047ab9 */ /* 0x000fe40000000800 */
[----:B------:R-:W-:-:S07]  /*1230*/  IMAD.U32 R106, RZ, RZ, UR4 ;  /* 0x00000004ff6a7e24 */ /* 0x000fce000f8e00ff */
.L_x_16:
[----:B------:R-:W-:-:S13]  /*1240*/  LOP3.LUT P0, RZ, R0, 0xff, RZ, 0xc0, !PT ;  /* 0x000000ff00ff7812 */ /* 0x000fda000780c0ff */
[----:B------:R-:W-:Y:S05]  /*1250*/  @!P0 EXIT ;  /* 0x000000000000894d */ /* 0x000fea0003800000 */
[----:B------:R-:W-:Y:S01]  /*1260*/  ULDC UR4, c[0x0][0x28c] ;  /* 0x0000a30000047ab9 */ /* 0x000fe20000000800 */
[----:B------:R-:W-:Y:S01]  /*1270*/  LOP3.LUT R118, R19, 0x1, RZ, 0xfc, !PT ;  /* 0x0000000113767812 */ /* 0x000fe200078efcff */
[----:B------:R-:W-:Y:S01]  /*1280*/  UIADD3 UR4, UR4, 0x1f, URZ ;  /* 0x0000001f04047890 */ /* 0x000fe2000fffe03f */
[----:B------:R-:W-:Y:S01]  /*1290*/  UMOV UR38, URZ ;  /* 0x0000003f00267c82 */ /* 0x000fe20008000000 */
[----:B------:R-:W-:Y:S02]  /*12a0*/  UMOV UR39, URZ ;  /* 0x0000003f00277c82 */ /* 0x000fe40008000000 */
[----:B------:R-:W-:-:S04]  /*12b0*/  USHF.R.S32.HI UR5, URZ, 0x1f, UR4 ;  /* 0x0000001f3f057899 */ /* 0x000fc80008011404 */
[----:B------:R-:W-:-:S04]  /*12c0*/  ULEA.HI UR5, UR5, UR4, URZ, 0x5 ;  /* 0x0000000405057291 */ /* 0x000fc8000f8f283f */
[----:B------:R-:W-:-:S12]  /*12d0*/  USHF.R.S32.HI UR40, URZ, 0x5, UR5 ;  /* 0x000000053f287899 */ /* 0x000fd80008011405 */
.L_x_193:
[----:B------:R-:W-:Y:S01]  /*12e0*/  LOP3.LUT R0, R18, 0x80, RZ, 0xc0, !PT ;  /* 0x0000008012007812 */ /* 0x000fe200078ec0ff */
[----:B------:R-:W2:Y:S01]  /*12f0*/  S2UR UR6, SR_CgaCtaId ;  /* 0x00000000000679c3 */ /* 0x000ea20000008800 */
[----:B------:R-:W-:Y:S02]  /*1300*/  UMOV UR41, 0x400 ;  /* 0x0000040000297882 */ /* 0x000fe40000000000 */
[----:B------:R-:W-:-:S06]  /*1310*/  SHF.R.U32.HI R0, RZ, 0x7, R0 ;  /* 0x00000007ff007819 */ /* 0x000fcc0000011600 */
[----:B---3--:R-:W3:Y:S01]  /*1320*/  SHFL.IDX PT, R0, R0, RZ, 0x1f ;  /* 0x00001fff00007589 */ /* 0x008ee200000e0000 */
[----:B--2---:R-:W-:Y:S01]  /*1330*/  ULEA UR41, UR6, UR41, 0x18 ;  /* 0x0000002906297291 */ /* 0x004fe2000f8ec03f */
[----:B---3--:R-:W-:-:S13]  /*1340*/  R2UR UR4, R0 ;  /* 0x00000000000472ca */ /* 0x008fda00000e0000 */
[----:B------:R-:W-:-:S04]  /*1350*/  ULEA.HI UR5, UR4, UR4, URZ, 0x1 ;  /* 0x0000000404057291 */ /* 0x000fc8000f8f083f */
[----:B------:R-:W-:-:S04]  /*1360*/  ULOP3.LUT UR5, UR5, 0xffffe, URZ, 0xc0, !UPT ;  /* 0x000ffffe05057892 */ /* 0x000fc8000f8ec03f */
[----:B------:R-:W-:-:S03]  /*1370*/  UIADD3 UR5, UR4, -UR5, URZ ;  /* 0x8000000504057290 */ /* 0x000fc6000fffe03f */
[----:B------:R-:W-:Y:S01]  /*1380*/  ULDC UR4, c[0x0][0x28c] ;  /* 0x0000a30000047ab9 */ /* 0x000fe20000000800 */
[----:B------:R-:W-:Y:S01]  /*1390*/  ULEA UR5, UR5, UR41, 0xc ;  /* 0x0000002905057291 */ /* 0x000fe2000f8e603f */
[----:B------:R-:W-:-:S03]  /*13a0*/  ISETP.LT.AND P0, PT, RZ, UR4, PT ;  /* 0x00000004ff007c0c */ /* 0x000fc6000bf01270 */
[----:B------:R-:W-:-:S04]  /*13b0*/  UIADD3 UR5, UR5, 0x180, URZ ;  /* 0x0000018005057890 */ /* 0x000fc8000fffe03f */
[----:B------:R-:W-:-:S04]  /*13c0*/  USHF.R.U32.HI UR5, URZ, 0x4, UR5 ;  /* 0x000000043f057899 */ /* 0x000fc80008011605 */
[----:B------:R-:W-:Y:S02]  /*13d0*/  ULOP3.LUT UR42, UR5, 0x3fff, URZ, 0xc0, !UPT ;  /* 0x00003fff052a7892 */ /* 0x000fe4000f8ec03f */
[----:B01--45:R-:W-:Y:S10]  /*13e0*/  @P0 BRA `(.L_x_18) ;  /* 0x0000000000400947 */ /* 0x033ff40003800000 */
[----:B------:R-:W-:Y:S01]  /*13f0*/  MOV R0, 0x0 ;  /* 0x0000000000007802 */ /* 0x000fe20000000f00 */
[----:B------:R-:W-:Y:S01]  /*1400*/  ULDC.64 UR4, c[0x4][0x68] ;  /* 0x01001a0000047ab9 */ /* 0x000fe20000000a00 */
[----:B------:R-:W-:Y:S01]  /*1410*/  ULDC.64 UR6, c[0x4][0x8] ;  /* 0x0100020000067ab9 */ /* 0x000fe20000000a00 */
[----:B01----:R-:W-:Y:S01]  /*1420*/  IMAD.U32 R4, RZ, RZ, UR4 ;  /* 0x00000004ff047e24 */ /* 0x003fe2000f8e00ff */
[----:B------:R0:W1:Y:S01]  /*1430*/  LDC.64 R14, c[0x4][R0] ;  /* 0x01000000000e7b82 */ /* 0x0000620000000a00 */
[----:B------:R-:W-:Y:S01]  /*1440*/  IMAD.U32 R5, RZ, RZ, UR5 ;  /* 0x00000005ff057e24 */ /* 0x000fe2000f8e00ff */
[----:B------:R-:W-:Y:S01]  /*1450*/  ULDC.64 UR4, c[0x4][0x70] ;  /* 0x01001c0000047ab9 */ /* 0x000fe20000000a00 */
[----:B------:R-:W-:Y:S02]  /*1460*/  IMAD.U32 R10, RZ, RZ, UR6 ;  /* 0x00000006ff0a7e24 */ /* 0x000fe4000f8e00ff */
[----:B------:R-:W-:Y:S02]  /*1470*/  IMAD.U32 R6, RZ, RZ, UR4 ;  /* 0x00000004ff067e24 */ /* 0x000fe4000f8e00ff */
[----:B------:R-:W-:-:S02]  /*1480*/  IMAD.U32 R7, RZ, RZ, UR5 ;  /* 0x00000005ff077e24 */ /* 0x000fc4000f8e00ff */
[----:B------:R-:W-:Y:S02]  /*1490*/  IMAD.U32 R11, RZ, RZ, UR7 ;  /* 0x00000007ff0b7e24 */ /* 0x000fe4000f8e00ff */
[----:B------:R-:W-:Y:S02]  /*14a0*/  IMAD.MOV.U32 R8, RZ, RZ, 0x1e1 ;  /* 0x000001e1ff087424 */ /* 0x000fe400078e00ff */
[----:B------:R-:W-:Y:S02]  /*14b0*/  IMAD.MOV.U32 R12, RZ, RZ, 0x1 ;  /* 0x00000001ff0c7424 */ /* 0x000fe400078e00ff */
[----:B0-----:R-:W-:-:S07]  /*14c0*/  IMAD.MOV.U32 R13, RZ, RZ, RZ ;  /* 0x000000ffff0d7224 */ /* 0x001fce00078e00ff */
[----:B------:R-:W-:-:S07]  /*14d0*/  LEPC R20, `(.L_x_18) ;  /* 0x000000001014794e */ /* 0x000fce0000000000 */
[----:B-1---5:R-:W-:Y:S05]  /*14e0*/  CALL.ABS.NOINC R14 ;  /* 0x000000000e007343 */ /* 0x022fea0003c00000 */
.L_x_18:
[----:B------:R-:W-:-:S13]  /*14f0*/  ISETP.NE.AND P0, PT, R118, 0x3, PT ;  /* 0x000000037600780c */ /* 0x000fda0003f05270 */
[----:B------:R-:W-:Y:S05]  /*1500*/  @!P0 BRA `(.L_x_19) ;  /* 0x0000000000048947 */ /* 0x000fea0003800000 */
[----:B------:R-:W-:Y:S01]  /*1510*/  BPT.TRAP 0x1 ;  /* 0x000000040000795c */ /* 0x000fe20000300000 */
.L_x_19:
[----:B------:R-:W-:Y:S02]  /*1520*/  IMAD.U32 R3, RZ, RZ, UR39 ;  /* 0x00000027ff037e24 */ /* 0x000fe4000f8e00ff */
[----:B------:R-:W-:-:S03]  /*1530*/  IMAD.U32 R0, RZ, RZ, UR38 ;  /* 0x00000026ff007e24 */ /* 0x000fc6000f8e00ff */
[----:B------:R-:W-:Y:S02]  /*1540*/  LEA R3, R3, UR41, 0x3 ;  /* 0x0000002903037c11 */ /* 0x000fe4000f8e18ff */
[----:B------:R-:W-:-:S04]  /*1550*/  SHF.L.U32 R0, R0, 0x1f, RZ ;  /* 0x0000001f00007819 */ /* 0x000fc800000006ff */
[----:B------:R2:W3:Y:S01]  /*1560*/  SYNCS.PHASECHK.TRANS64.TRYWAIT P1, [R3+URZ], R0 ;  /* 0x00000000030075a7 */ /* 0x0004e2000802017f */
[----:B------:R-:W-:Y:S05]  /*1570*/  @!P0 BRA `(.L_x_20) ;  /* 0x0000000000048947 */ /* 0x000fea0003800000 */
[----:B------:R-:W-:Y:S01]  /*1580*/  BPT.TRAP 0x1 ;  /* 0x000000040000795c */ /* 0x000fe20000300000 */
.L_x_20:
[----:B---3--:R-:W-:Y:S05]  /*1590*/  @P1 BRA `(.L_x_21) ;  /* 0x0000000000081947 */ /* 0x008fea0003800000 */
[----:B------:R-:W3:Y:S02]  /*15a0*/  SYNCS.PHASECHK.TRANS64.TRYWAIT P1, [R3+URZ], R0 ;  /* 0x00000000030075a7 */ /* 0x000ee4000802017f */
[----:B---3--:R-:W-:Y:S05]  /*15b0*/  @!P1 BRA `(.L_x_22) ;  /* 0x00000084007c9947 */ /* 0x008fea0003800000 */
.L_x_21:
[----:B------:R-:W-:-:S04]  /*15c0*/  UISETP.LT.AND UP0, UPT, UR40, 0x1, UPT ;  /* 0x000000012800788c */ /* 0x000fc8000bf01270 */
[----:B------:R-:W-:-:S06]  /*15d0*/  USEL UR4, UR40, 0x1, UP0 ;  /* 0x0000000128047887 */ /* 0x000fcc0008000000 */
[----:B--23--:R-:W-:Y:S01]  /*15e0*/  IMAD.U32 R0, RZ, RZ, UR4 ;  /* 0x00000004ff007e24 */ /* 0x00cfe2000f8e00ff */
[----:B------:R-:W-:Y:S05]  /*15f0*/  WARPSYNC.ALL ;  /* 0x0000000000007948 */ /* 0x000fea0003800000 */
[----:B------:R-:W-:-:S04]  /*1600*/  IADD3 R0, -R0, UR40, RZ ;  /* 0x0000002800007c10 */ /* 0x000fc8000fffe1ff */
[----:B------:R-:W-:Y:S01]  /*1610*/  ISETP.GE.AND P1, PT, R0, 0x1, PT ;  /* 0x000000010000780c */ /* 0x000fe20003f26270 */
[----:B------:R-:W-:Y:S01]  /*1620*/  UIADD3 UR4, UR41, 0x28180, URZ ;  /* 0x0002818029047890 */ /* 0x000fe2000fffe03f */
[----:B------:R-:W-:Y:S01]  /*1630*/  WARPGROUP.ARRIVE ;  /* 0x00000000000079c5 */ /* 0x000fe20000000000 */
[----:B------:R-:W-:Y:S01]  /*1640*/  UMOV UR9, 0x80000020 ;  /* 0x8000002000097882 */ /* 0x000fe20000000000 */
[----:B------:R-:W-:Y:S01]  /*1650*/  UMOV UR11, 0x80000020 ;  /* 0x80000020000b7882 */ /* 0x000fe20000000000 */
[----:B------:R-:W-:Y:S02]  /*1660*/  USHF.R.U32.HI UR5, URZ, 0x4, UR4 ;  /* 0x000000043f057899 */ /* 0x000fe40008011604 */
[----:B------:R-:W-:Y:S02]  /*1670*/  ULOP3.LUT UR4, UR42, 0x10000, URZ, 0xfc, !UPT ;  /* 0x000100002a047892 */ /* 0x000fe4000f8efc3f */
[----:B------:R-:W-:Y:S02]  /*1680*/  ULOP3.LUT UR5, UR5, 0x3fff, URZ, 0xc0, !UPT ;  /* 0x00003fff05057892 */ /* 0x000fe4000f8ec03f */
[----:B------:R-:W-:-:S02]  /*1690*/  ULEA UR8, UR39, UR4, 0xa ;  /* 0x0000000427087291 */ /* 0x000fc4000f8e503f */
[----:B------:R-:W-:Y:S01]  /*16a0*/  ULOP3.LUT UR5, UR5, 0x10000, URZ, 0xfc, !UPT ;  /* 0x0001000005057892 */ /* 0x000fe2000f8efc3f */
[----:B------:R-:W-:Y:S01]  /*16b0*/  UMOV UR13, UR9 ;  /* 0x00000009000d7c82 */ /* 0x000fe20008000000 */
[----:B------:R-:W-:Y:S02]  /*16c0*/  UMOV UR15, 0x80000020 ;  /* 0x80000020000f7882 */ /* 0x000fe40000000000 */
[----:B------:R-:W-:Y:S01]  /*16d0*/  UIMAD UR10, UR39, 0x140, UR5 ;  /* 0x00000140270a78a4 */ /* 0x000fe2000f8e0205 */
[----:B------:R-:W-:Y:S01]  /*16e0*/  UMOV UR12, UR8 ;  /* 0x00000008000c7c82 */ /* 0x000fe20008000000 */
[----:B------:R-:W-:Y:S02]  /*16f0*/  UMOV UR16, UR8 ;  /* 0x0000000800107c82 */ /* 0x000fe40008000000 */
[----:B------:R-:W-:Y:S02]  /*1700*/  UIADD3 UR14, UR10, 0x40, URZ ;  /* 0x000000400a0e7890 */ /* 0x000fe4000fffe03f */
[----:B------:R-:W-:Y:S01]  /*1710*/  UIADD3 UR18, UR10, 0x80, URZ ;  /* 0x000000800a127890 */ /* 0x000fe2000fffe03f */
[----:B------:R-:W-:-:S02]  /*1720*/  UMOV UR17, UR9 ;  /* 0x0000000900117c82 */ /* 0x000fc40008000000 */
[----:B------:R-:W-:Y:S01]  /*1730*/  HGMMA.64x16x16.F32 R96, gdesc[UR8], RZ, !UPT, gsb0 ;  /* 0x00200000086079f0 */ /* 0x000fe2000c0008ff */
[----:B------:R-:W-:Y:S01]  /*1740*/  UMOV UR19, 0x80000020 ;  /* 0x8000002000137882 */ /* 0x000fe20000000000 */
[----:B------:R-:W-:Y:S01]  /*1750*/  UIADD3 UR22, UR10, 0xc0, URZ ;  /* 0x000000c00a167890 */ /* 0x000fe2000fffe03f */
[----:B------:R-:W-:Y:S01]  /*1760*/  UMOV UR20, UR8 ;  /* 0x0000000800147c82 */ /* 0x000fe20008000000 */
[----:B------:R-:W-:Y:S01]  /*1770*/  UMOV UR21, UR9 ;  /* 0x0000000900157c82 */ /* 0x000fe20008000000 */
[----:B------:R-:W-:Y:S01]  /*1780*/  UMOV UR23, 0x80000020 ;  /* 0x8000002000177882 */ /* 0x000fe20000000000 */
[----:B------:R-:W-:Y:S01]  /*1790*/  UIADD3 UR26, UR10, 0x100, URZ ;  /* 0x000001000a1a7890 */ /* 0x000fe2000fffe03f */
[----:B------:R-:W-:Y:S01]  /*17a0*/  UMOV UR24, UR8 ;  /* 0x0000000800187c82 */ /* 0x000fe20008000000 */
[----:B------:R-:W-:Y:S01]  /*17b0*/  UMOV UR25, UR9 ;  /* 0x0000000900197c82 */ /* 0x000fe20008000000 */
[----:B------:R-:W-:Y:S01]  /*17c0*/  UMOV UR27, 0x80000020 ;  /* 0x80000020001b7882 */ /* 0x000fe20000000000 */
[----:B------:R-:W-:-:S02]  /*17d0*/  UIADD3 UR6, UR8, 0x200, URZ ;  /* 0x0000020008067890 */ /* 0x000fc4000fffe03f */
[----:B------:R-:W-:Y:S01]  /*17e0*/  UIADD3 UR7, UR8, 0x202, URZ ;  /* 0x0000020208077890 */ /* 0x000fe2000fffe03f */
[----:B------:R-:W-:Y:S02]  /*17f0*/  WARPGROUP.DEPBAR.LE gsb0, 0x0 ;  /* 0x00008000000079c5 */ /* 0x000fe40000010000 */
[----:B------:R-:W-:-:S06]  /*1800*/  WARPGROUP.ARRIVE ;  /* 0x00000000000079c5 */ /* 0x000fcc0000000000 */
[----:B------:R-:W-:Y:S03]  /*1810*/  HGMMA.64x16x16.F32 R80, gdesc[UR12], RZ, !UPT, gsb0 ;  /* 0x002000000c5079f0 */ /* 0x000fe6000c0008ff */
        /* <DEDUP_REMOVED lines=8> */
[----:B------:R-:W-:Y:S01]  /*18a0*/  HGMMA.64x16x16.F32 R32, gdesc[UR24], RZ, !UPT, gsb0 ;  /* 0x00200000182079f0 */ /* 0x000fe2000c0008ff */
[----:B------:R-:W-:Y:S01]  /*18b0*/  UMOV UR24, UR6 ;  /* 0x0000000600187c82 */ /* 0x000fe20008000000 */
[----:B------:R-:W-:Y:S01]  /*18c0*/  UMOV UR25, 0x80000020 ;  /* 0x8000002000197882 */ /* 0x000fe20000000000 */
[----:B------:R-:W-:Y:S01]  /*18d0*/  UMOV UR20, UR24 ;  /* 0x0000001800147c82 */ /* 0x000fe20008000000 */
[----:B------:R-:W-:Y:S01]  /*18e0*/  UMOV UR21, UR25 ;  /* 0x0000001900157c82 */ /* 0x000fe20008000000 */
[----:B------:R-:W-:Y:S01]  /*18f0*/  UMOV UR16, UR24 ;  /* 0x0000001800107c82 */ /* 0x000fe20008000000 */
[----:B------:R-:W-:Y:S01]  /*1900*/  UMOV UR17, UR25 ;  /* 0x0000001900117c82 */ /* 0x000fe20008000000 */
[----:B------:R-:W-:Y:S01]  /*1910*/  UMOV UR12, UR24 ;  /* 0x00000018000c7c82 */ /* 0x000fe20008000000 */
[----:B------:R-:W-:Y:S01]  /*1920*/  UMOV UR13, UR25 ;  /* 0x00000019000d7c82 */ /* 0x000fe20008000000 */
[----:B------:R-:W-:Y:S01]  /*1930*/  UIADD3 UR6, UR10, 0xc2, URZ ;  /* 0x000000c20a067890 */ /* 0x000fe2000fffe03f */
[----:B------:R-:W-:-:S02]  /*1940*/  WARPGROUP.DEPBAR.LE gsb0, 0x0 ;  /* 0x00008000000079c5 */ /* 0x000fc40000010000 */
[----:B------:R-:W-:-:S06]  /*1950*/  WARPGROUP.ARRIVE ;  /* 0x00000000000079c5 */ /* 0x000fcc0000000000 */
[----:B------:R-:W-:Y:S01]  /*1960*/  HGMMA.64x16x16.F32 R24, gdesc[UR24], RZ, !UPT, gsb0 ;  /* 0x00200000181879f0 */ /* 0x000fe2000c0008ff */
[----:B------:R-:W-:Y:S01]  /*1970*/  UMOV UR26, UR10 ;  /* 0x0000000a001a7c82 */ /* 0x000fe20008000000 */
[----:B------:R-:W-:Y:S01]  /*1980*/  UMOV UR27, UR11 ;  /* 0x0000000b001b7c82 */ /* 0x000fe20008000000 */
[----:B------:R-:W-:Y:S01]  /*1990*/  UMOV UR11, 0x80000020 ;  /* 0x80000020000b7882 */ /* 0x000fe20000000000 */
[----:B------:R-:W-:Y:S02]  /*19a0*/  WARPGROUP.DEPBAR.LE gsb0, 0x0 ;  /* 0x00008000000079c5 */ /* 0x000fe40000010000 */
[----:B------:R-:W-:-:S06]  /*19b0*/  WARPGROUP.ARRIVE ;  /* 0x00000000000079c5 */ /* 0x000fcc0000000000 */
[----:B------:R-:W-:Y:S01]  /*19c0*/  HGMMA.64x16x16.F32 R40, gdesc[UR20], RZ, !UPT, gsb0 ;  /* 0x00200000142879f0 */ /* 0x000fe2000c0008ff */
[----:B------:R-:W-:Y:S01]  /*19d0*/  UIADD3 UR22, UR10, 0x82, URZ ;  /* 0x000000820a167890 */ /* 0x000fe2000fffe03f */
        /* <DEDUP_REMOVED lines=9> */
[----:B------:R-:W-:Y:S02]  /*1a70*/  UIADD3 UR12, UR8, 0x2, URZ ;  /* 0x00000002080c7890 */ /* 0x000fe4000fffe03f */
[----:B------:R-:W-:Y:S01]  /*1a80*/  UIADD3 UR14, UR10, 0x2, URZ ;  /* 0x000000020a0e7890 */ /* 0x000fe2000fffe03f */
[----:B------:R-:W-:Y:S01]  /*1a90*/  UMOV UR13, 0x80000020 ;  /* 0x80000020000d7882 */ /* 0x000fe20000000000 */
[----:B------:R-:W-:Y:S01]  /*1aa0*/  UMOV UR15, 0x80000020 ;  /* 0x80000020000f7882 */ /* 0x000fe20000000000 */
[----:B------:R-:W-:Y:S02]  /*1ab0*/  UMOV UR17, UR13 ;  /* 0x0000000d00117c82 */ /* 0x000fe40008000000 */
[----:B------:R-:W-:Y:S01]  /*1ac0*/  UMOV UR16, UR12 ;  /* 0x0000000c00107c82 */ /* 0x000fe20008000000 */
[----:B------:R-:W-:Y:S01]  /*1ad0*/  UMOV UR20, UR12 ;  /* 0x0000000c00147c82 */ /* 0x000fe20008000000 */
[----:B------:R-:W-:Y:S01]  /*1ae0*/  UMOV UR21, UR13 ;  /* 0x0000000d00157c82 */ /* 0x000fe20008000000 */
[----:B------:R-:W-:Y:S01]  /*1af0*/  UMOV UR8, UR12 ;  /* 0x0000000c00087c82 */ /* 0x000fe20008000000 */
[----:B------:R-:W-:Y:S01]  /*1b00*/  UMOV UR9, UR13 ;  /* 0x0000000d00097c82 */ /* 0x000fe20008000000 */
[----:B------:R-:W-:-:S02]  /*1b10*/  WARPGROUP.DEPBAR.LE gsb0, 0x0 ;  /* 0x00008000000079c5 */ /* 0x000fc40000010000 */
[----:B------:R-:W-:-:S06]  /*1b20*/  WARPGROUP.ARRIVE ;  /* 0x00000000000079c5 */ /* 0x000fcc0000000000 */
[----:B------:R-:W-:Y:S01]  /*1b30*/  HGMMA.64x16x16.F32 R88, gdesc[UR24], RZ, !UPT, gsb0 ;  /* 0x00200000185879f0 */ /* 0x000fe2000c0008ff */
[----:B------:R-:W-:Y:S01]  /*1b40*/  UIADD3 UR26, UR10, 0x102, URZ ;  /* 0x000001020a1a7890 */ /* 0x000fe2000fffe03f */
[----:B------:R-:W-:Y:S02]  /*1b50*/  UMOV UR24, UR12 ;  /* 0x0000000c00187c82 */ /* 0x000fe40008000000 */
[----:B------:R-:W-:Y:S01]  /*1b60*/  UMOV UR10, UR6 ;  /* 0x00000006000a7c82 */ /* 0x000fe20008000000 */
[----:B------:R-:W-:Y:S01]  /*1b70*/  UMOV UR25, UR13 ;  /* 0x0000000d00197c82 */ /* 0x000fe20008000000 */
[----:B------:R-:W-:Y:S01]  /*1b80*/  UMOV UR27, 0x80000020 ;  /* 0x80000020001b7882 */ /* 0x000fe20000000000 */
[----:B------:R-:W-:Y:S02]  /*1b90*/  WARPGROUP.DEPBAR.LE gsb0, 0x0 ;  /* 0x00008000000079c5 */ /* 0x000fe40000010000 */
[----:B------:R-:W-:-:S06]  /*1ba0*/  WARPGROUP.ARRIVE ;  /* 0x00000000000079c5 */ /* 0x000fcc0000000000 */
[----:B------:R-:W-:Y:S03]  /*1bb0*/  HGMMA.64x16x16.F32 R96, gdesc[UR12], R96, gsb0 ;  /* 0x002000000c6079f0 */ /* 0x000fe60008000860 */
        /* <DEDUP_REMOVED lines=11> */
[----:B------:R-:W-:Y:S01]  /*1c70*/  HGMMA.64x16x16.F32 R32, gdesc[UR24], R32, gsb0 ;  /* 0x00200000182079f0 */ /* 0x000fe20008000820 */
        /* <DEDUP_REMOVED lines=8> */
[----:B------:R-:W-:Y:S01]  /*1d00*/  UMOV UR12, UR24 ;  /* 0x00000018000c7c82 */ /* 0x000fe20008000000 */
[----:B------:R-:W-:Y:S01]  /*1d10*/  UMOV UR13, UR25 ;  /* 0x00000019000d7c82 */ /* 0x000fe20008000000 */
[----:B------:R-:W-:-:S02]  /*1d20*/  WARPGROUP.DEPBAR.LE gsb0, 0x0 ;  /* 0x00008000000079c5 */ /* 0x000fc40000010000 */
        /* <DEDUP_REMOVED lines=15> */
[----:B------:R-:W-:Y:S05]  /*1e20*/  @!P1 BRA `(.L_x_23) ;  /* 0x00000008008c9947 */ /* 0x000fea0003800000 */
[----:B------:R-:W-:Y:S01]  /*1e30*/  UIADD3 UR6, UR39, 0x1, URZ ;  /* 0x0000000127067890 */ /* 0x000fe2000fffe03f */
[----:B------:R-:W-:Y:S02]  /*1e40*/  IMAD.MOV.U32 R3, RZ, RZ, R0 ;  /* 0x000000ffff037224 */ /* 0x000fe400078e0000 */
[----:B01----:R-:W-:Y:S01]  /*1e50*/  IMAD.U32 R4, RZ, RZ, UR39 ;  /* 0x00000027ff047e24 */ /* 0x003fe2000f8e00ff */
[----:B------:R-:W-:-:S04]  /*1e60*/  UISETP.NE.AND UP0, UPT, UR6, 0xa, UPT ;  /* 0x0000000a0600788c */ /* 0x000fc8000bf05270 */
[----:B------:R-:W-:Y:S02]  /*1e70*/  USEL UR7, URZ, 0x1, UP0 ;  /* 0x000000013f077887 */ /* 0x000fe40008000000 */
[----:B------:R-:W-:Y:S02]  /*1e80*/  USEL UR6, UR6, URZ, UP0 ;  /* 0x0000003f06067287 */ /* 0x000fe40008000000 */
[----:B------:R-:W-:-:S06]  /*1e90*/  ULOP3.LUT UR7, UR38, UR7, URZ, 0x3c, !UPT ;  /* 0x0000000726077292 */ /* 0x000fcc000f8e3c3f */
[----:B------:R-:W-:-:S07]  /*1ea0*/  IMAD.U32 R7, RZ, RZ, UR7 ;  /* 0x00000007ff077e24 */ /* 0x000fce000f8e00ff */
.L_x_30:
[----:B------:R-:W-:Y:S05]  /*1eb0*/  @!P0 BRA `(.L_x_24) ;  /* 0x0000000000048947 */ /* 0x000fea0003800000 */
[----:B------:R-:W-:Y:S01]  /*1ec0*/  BPT.TRAP 0x1 ;  /* 0x000000040000795c */ /* 0x000fe20000300000 */
.L_x_24:
[----:B------:R-:W-:Y:S01]  /*1ed0*/  ULEA UR7, UR6, UR41, 0x3 ;  /* 0x0000002906077291 */ /* 0x000fe2000f8e183f */
[----:B------:R-:W-:-:S08]  /*1ee0*/  SHF.L.U32 R5, R7, 0x1f, RZ ;  /* 0x0000001f07057819 */ /* 0x000fd000000006ff */
[----:B------:R0:W1:Y:S01]  /*1ef0*/  SYNCS.PHASECHK.TRANS64.TRYWAIT P1, [UR7], R5 ;  /* 0x00000005ff0075a7 */ /* 0x0000620008020147 */
[----:B------:R-:W-:Y:S05]  /*1f00*/  @!P0 BRA `(.L_x_25) ;  /* 0x0000000000048947 */ /* 0x000fea0003800000 */
[----:B------:R-:W-:Y:S01]  /*1f10*/  BPT.TRAP 0x1 ;  /* 0x000000040000795c */ /* 0x000fe20000300000 */
.L_x_25:
[----:B-1----:R-:W-:Y:S05]  /*1f20*/  @P1 BRA `(.L_x_26) ;  /* 0x0000000000081947 */ /* 0x002fea0003800000 */
[----:B------:R-:W1:Y:S02]  /*1f30*/  SYNCS.PHASECHK.TRANS64.TRYWAIT P1, [UR7], R5 ;  /* 0x00000005ff0075a7 */ /* 0x000e640008020147 */
[----:B-1----:R-:W-:Y:S05]  /*1f40*/  @!P1 BRA `(.L_x_27) ;  /* 0x0000007c002c9947 */ /* 0x002fea0003800000 */
.L_x_26:
[----:B------:R-:W-:Y:S01]  /*1f50*/  ULEA UR7, UR6, UR4, 0xa ;  /* 0x0000000406077291 */ /* 0x000fe2000f8e503f */
[----:B------:R-:W-:Y:S01]  /*1f60*/  WARPGROUP.ARRIVE ;  /* 0x00000000000079c5 */ /* 0x000fe20000000000 */
[----:B------:R-:W-:Y:S01]  /*1f70*/  UIMAD UR28, UR6, 0x140, UR5 ;  /* 0x00000140061c78a4 */ /* 0x000fe2000f8e0205 */
[----:B------:R-:W-:Y:S01]  /*1f80*/  UMOV UR9, 0x80000020 ;  /* 0x8000002000097882 */ /* 0x000fe20000000000 */
[----:B------:R-:W-:Y:S02]  /*1f90*/  UMOV UR11, 0x80000020 ;  /* 0x80000020000b7882 */ /* 0x000fe40000000000 */
[----:B------:R-:W-:Y:S01]  /*1fa0*/  UIADD3 UR14, UR28, 0x40, URZ ;  /* 0x000000401c0e7890 */ /* 0x000fe2000fffe03f */
[----:B------:R-:W-:Y:S02]  /*1fb0*/  UMOV UR8, UR7 ;  /* 0x0000000700087c82 */ /* 0x000fe40008000000 */
[----:B------:R-:W-:Y:S01]  /*1fc0*/  UMOV UR10, UR28 ;  /* 0x0000001c000a7c82 */ /* 0x000fe20008000000 */
[----:B------:R-:W-:Y:S01]  /*1fd0*/  UMOV UR12, UR8 ;  /* 0x00000008000c7c82 */ /* 0x000fe20008000000 */
[----:B------:R-:W-:Y:S01]  /*1fe0*/  HGMMA.64x16x16.F32 R96, gdesc[UR8], R96, gsb0 ;  /* 0x00200000086079f0 */ /* 0x000fe20008000860 */
[----:B------:R-:W-:Y:S01]  /*1ff0*/  UMOV UR13, UR9 ;  /* 0x00000009000d7c82 */ /* 0x000fe20008000000 */
        /* <DEDUP_REMOVED lines=14> */
[----:B------:R-:W-:Y:S01]  /*20e0*/  UMOV UR9, 0x80000020 ;  /* 0x8000002000097882 */ /* 0x000fe20000000000 */
[----:B------:R-:W-:-:S02]  /*20f0*/  WARPGROUP.DEPBAR.LE gsb0, 0x0 ;  /* 0x00008000000079c5 */ /* 0x000fc40000010000 */
[----:B------:R-:W-:-:S06]  /*2100*/  WARPGROUP.ARRIVE ;  /* 0x00000000000079c5 */ /* 0x000fcc0000000000 */
[----:B------:R-:W-:Y:S01]  /*2110*/  HGMMA.64x16x16.F32 R80, gdesc[UR12], R80, gsb0 ;  /* 0x002000000c5079f0 */ /* 0x000fe20008000850 */
[----:B------:R-:W-:Y:S02]  /*2120*/  UIADD3 UR12, UR7, 0x200, URZ ;  /* 0x00000200070c7890 */ /* 0x000fe4000fffe03f */
[----:B------:R-:W-:Y:S01]  /*2130*/  UIADD3 UR7, UR7, 0x202, URZ ;  /* 0x0000020207077890 */ /* 0x000fe2000fffe03f */
        /* <DEDUP_REMOVED lines=17> */
[----:B------:R-:W-:Y:S02]  /*2250*/  WARPGROUP.DEPBAR.LE gsb0, 0x0 ;  /* 0x00008000000079c5 */ /* 0x000fe40000010000 */
[----:B------:R-:W-:-:S06]  /*2260*/  WARPGROUP.ARRIVE ;  /* 0x00000000000079c5 */ /* 0x000fcc0000000000 */
[----:B------:R-:W-:Y:S01]  /*2270*/  HGMMA.64x16x16.F32 R24, gdesc[UR24], R24, gsb0 ;  /* 0x00200000181879f0 */ /* 0x000fe20008000818 */
[----:B------:R-:W-:Y:S01]  /*2280*/  UMOV UR26, UR10 ;  /* 0x0000000a001a7c82 */ /* 0x000fe20008000000 */
[----:B------:R-:W-:Y:S01]  /*2290*/  UMOV UR27, UR11 ;  /* 0x0000000b001b7c82 */ /* 0x000fe20008000000 */
[----:B------:R-:W-:Y:S01]  /*22a0*/  UIADD3 UR10, UR28, 0x2, URZ ;  /* 0x000000021c0a7890 */ /* 0x000fe2000fffe03f */
[----:B------:R-:W-:Y:S01]  /*22b0*/  UMOV UR11, 0x80000020 ;  /* 0x80000020000b7882 */ /* 0x000fe20000000000 */
[----:B------:R-:W-:Y:S02]  /*22c0*/  WARPGROUP.DEPBAR.LE gsb0, 0x0 ;  /* 0x00008000000079c5 */ /* 0x000fe40000010000 */
[----:B------:R-:W-:-:S06]  /*22d0*/  WARPGROUP.ARRIVE ;  /* 0x00000000000079c5 */ /* 0x000fcc0000000000 */
[----:B------:R-:W-:Y:S01]  /*22e0*/  HGMMA.64x16x16.F32 R40, gdesc[UR20], R40, gsb0 ;  /* 0x00200000142879f0 */ /* 0x000fe20008000828 */
[----:B------:R-:W-:Y:S01]  /*22f0*/  UIADD3 UR22, UR28, 0xc2, URZ ;  /* 0x000000c21c167890 */ /* 0x000fe2000fffe03f */
[----:B------:R-:W-:Y:S01]  /*2300*/  UMOV UR20, UR8 ;  /* 0x0000000800147c82 */ /* 0x000fe20008000000 */
[----:B------:R-:W-:Y:S01]  /*2310*/  UMOV UR21, UR9 ;  /* 0x0000000900157c82 */ /* 0x000fe20008000000 */
        /* <DEDUP_REMOVED lines=64> */
[----:B------:R-:W-:Y:S01]  /*2720*/  BPT.TRAP 0x1 ;  /* 0x000000040000795c */ /* 0x000fe20000300000 */
.L_x_28:
[----:B------:R-:W-:-:S13]  /*2730*/  ISETP.NE.AND P1, PT, R23, RZ, PT ;  /* 0x000000ff1700720c */ /* 0x000fda0003f25270 */
[----:B01----:R-:W-:-:S05]  /*2740*/  @P1 LEA R5, R4, UR41, 0x3 ;  /* 0x0000002904051c11 */ /* 0x003fca000f8e18ff */
[----:B------:R-:W-:-:S05]  /*2750*/  @P1 VIADD R5, R5, 0x50 ;  /* 0x0000005005051836 */ /* 0x000fca0000000000 */
[----:B------:R-:W-:-:S04]  /*2760*/  @P1 PRMT R5, R22, 0x654, R5 ;  /* 0x0000065416051816 */ /* 0x000fc80000000005 */
[----:B------:R0:W-:Y:S01]  /*2770*/  @P1 SYNCS.ARRIVE.TRANS64.RED.A1T0 RZ, [R5+URZ], RZ ;  /* 0x000000ff05ff19a7 */ /* 0x0001e2000810043f */
[----:B------:R-:W-:-:S13]  /*2780*/  ISETP.GT.U32.AND P1, PT, R19, 0x1, PT ;  /* 0x000000011300780c */ /* 0x000fda0003f24070 */
[----:B0-----:R-:W-:Y:S05]  /*2790*/  @P1 BRA `(.L_x_29) ;  /* 0x0000000000041947 */ /* 0x001fea0003800000 */
[----:B------:R-:W-:Y:S01]  /*27a0*/  BPT.TRAP 0x1 ;  /* 0x000000040000795c */ /* 0x000fe20000300000 */
.L_x_29:
[----:B------:R-:W-:Y:S01]  /*27b0*/  UIADD3 UR6, UR6, 0x1, URZ ;  /* 0x0000000106067890 */ /* 0x000fe2000fffe03f */
[C---:B------:R-:W-:Y:S01]  /*27c0*/  ISETP.GT.AND P2, PT, R3.reuse, 0x1, PT ;  /* 0x000000010300780c */ /* 0x040fe20003f44270 */
[----:B------:R-:W-:Y:S02]  /*27d0*/  VIADD R4, R4, 0x1 ;  /* 0x0000000104047836 */ /* 0x000fe40000000000 */
[----:B------:R-:W-:Y:S01]  /*27e0*/  UISETP.NE.AND UP0, UPT, UR6, 0xa, UPT ;  /* 0x0000000a0600788c */ /* 0x000fe2000bf05270 */
[----:B------:R-:W-:Y:S02]  /*27f0*/  VIADD R3, R3, 0xffffffff ;  /* 0xffffffff03037836 */ /* 0x000fe40000000000 */
[C---:B------:R-:W-:Y:S01]  /*2800*/  ISETP.NE.AND P1, PT, R4.reuse, 0xa, PT ;  /* 0x0000000a0400780c */ /* 0x040fe20003f25270 */
[----:B------:R-:W-:Y:S02]  /*2810*/  USEL UR7, URZ, 0x1, UP0 ;  /* 0x000000013f077887 */ /* 0x000fe40008000000 */
[----:B------:R-:W-:Y:S01]  /*2820*/  USEL UR6, UR6, URZ, UP0 ;  /* 0x0000003f06067287 */ /* 0x000fe20008000000 */
[----:B------:R-:W-:-:S03]  /*2830*/  SEL R4, R4, RZ, P1 ;  /* 0x000000ff04047207 */ /* 0x000fc60000800000 */
[----:B------:R-:W-:Y:S01]  /*2840*/  LOP3.LUT R7, R7, UR7, RZ, 0x3c, !PT ;  /* 0x0000000707077c12 */ /* 0x000fe2000f8e3cff */
[----:B------:R-:W-:Y:S07]  /*2850*/  @P2 BRA `(.L_x_30) ;  /* 0xfffffff400942947 */ /* 0x000fee000383ffff */
.L_x_23:
[----:B------:R-:W2:Y:S02]  /*2860*/  LDC R3, c[0x0][0x28c] ;  /* 0x0000a300ff037b82 */ /* 0x000ea40000000800 */
[----:B--2---:R-:W-:-:S13]  /*2870*/  ISETP.GE.AND P1, PT, R3, 0x1, PT ;  /* 0x000000010300780c */ /* 0x004fda0003f26270 */
[----:B------:R-:W-:Y:S05]  /*2880*/  @!P1 BRA `(.L_x_31) ;  /* 0x0000000000389947 */ /* 0x000fea0003800000 */
[----:B------:R-:W-:Y:S05]  /*2890*/  @!P0 BRA `(.L_x_32) ;  /* 0x0000000000048947 */ /* 0x000fea0003800000 */
[----:B------:R-:W-:Y:S01]  /*28a0*/  BPT.TRAP 0x1 ;  /* 0x000000040000795c */ /* 0x000fe20000300000 */
.L_x_32:
[----:B------:R-:W-:-:S13]  /*28b0*/  ISETP.NE.AND P0, PT, R23, RZ, PT ;  /* 0x000000ff1700720c */ /* 0x000fda0003f05270 */
[----:B------:R-:W-:-:S04]  /*28c0*/  @P0 VIADD R0, R0, UR39 ;  /* 0x0000002700000c36 */ /* 0x000fc80008000000 */
[----:B01----:R-:W-:-:S05]  /*28d0*/  @P0 IMAD.WIDE.U32 R4, R0, -0x33333333, RZ ;  /* 0xcccccccd00040825 */ /* 0x003fca00078e00ff */
[----:B------:R-:W-:-:S05]  /*28e0*/  @P0 SHF.R.U32.HI R5, RZ, 0x3, R5 ;  /* 0x00000003ff050819 */ /* 0x000fca0000011605 */
[----:B------:R-:W-:-:S05]  /*28f0*/  @P0 IMAD R0, R5, -0xa, R0 ;  /* 0xfffffff605000824 */ /* 0x000fca00078e0200 */
[----:B------:R-:W-:-:S05]  /*2900*/  @P0 LEA R0, R0, UR41, 0x3 ;  /* 0x0000002900000c11 */ /* 0x000fca000f8e18ff */
[----:B------:R-:W-:-:S05]  /*2910*/  @P0 VIADD R3, R0, 0x50 ;  /* 0x0000005000030836 */ /* 0x000fca0000000000 */
[----:B------:R-:W-:-:S04]  /*2920*/  @P0 PRMT R3, R22, 0x654, R3 ;  /* 0x0000065416030816 */ /* 0x000fc80000000003 */
[----:B------:R2:W-:Y:S01]  /*2930*/  @P0 SYNCS.ARRIVE.TRANS64.RED.A1T0 RZ, [R3+URZ], RZ ;  /* 0x000000ff03ff09a7 */ /* 0x0005e2000810043f */
[----:B------:R-:W-:-:S13]  /*2940*/  ISETP.GT.U32.AND P0, PT, R19, 0x1, PT ;  /* 0x000000011300780c */ /* 0x000fda0003f04070 */
[----:B--2---:R-:W-:Y:S05]  /*2950*/  @P0 BRA `(.L_x_31) ;  /* 0x0000000000040947 */ /* 0x004fea0003800000 */
[----:B------:R-:W-:Y:S01]  /*2960*/  BPT.TRAP 0x1 ;  /* 0x000000040000795c */ /* 0x000fe20000300000 */
.L_x_31:
[----:B------:R-:W2:Y:S01]  /*2970*/  LDC R9, c[0x0][0x288] ;  /* 0x0000a200ff097b82 */ /* 0x000ea20000000800 */
[--C-:B------:R-:W-:Y:S01]  /*2980*/  SHF.R.U32.HI R0, RZ, 0x2, R18.reuse ;  /* 0x00000002ff007819 */ /* 0x100fe20000011612 */
[----:B------:R-:W-:Y:S01]  /*2990*/  IMAD R7, R108, 0x50, RZ ;  /* 0x000000506c077824 */ /* 0x000fe200078e02ff */
[----:B01----:R-:W-:Y:S01]  /*29a0*/  SHF.R.U32.HI R5, RZ, 0x7, R18 ;  /* 0x00000007ff057819 */ /* 0x003fe20000011612 */
[----:B------:R-:W-:Y:S01]  /*29b0*/  UIADD3 UR39, UR40, UR39, URZ ;  /* 0x0000002728277290 */ /* 0x000fe2000fffe03f */
[C---:B------:R-:W-:Y:S01]  /*29c0*/  LOP3.LUT R4, R18.reuse, 0x60, RZ, 0xc0, !PT ;  /* 0x0000006012047812 */ /* 0x040fe200078ec0ff */
[----:B------:R-:W-:Y:S01]  /*29d0*/  IMAD.SHL.U32 R10, R18, 0x2, RZ ;  /* 0x00000002120a7824 */ /* 0x000fe200078e00ff */
[----:B------:R-:W-:Y:S01]  /*29e0*/  LOP3.LUT R3, R0, 0x7, RZ, 0xc0, !PT ;  /* 0x0000000700037812 */ /* 0x000fe200078ec0ff */
[----:B------:R-:W-:Y:S01]  /*29f0*/  UISETP.GT.U32.AND UP0, UPT, UR39, 0x9, UPT ;  /* 0x000000092700788c */ /* 0x000fe2000bf04070 */
[----:B------:R-:W-:Y:S01]  /*2a00*/  LOP3.LUT R0, R5, 0x1, RZ, 0xc0, !PT ;  /* 0x0000000105007812 */ /* 0x000fe200078ec0ff */
[----:B------:R-:W-:Y:S01]  /*2a10*/  ULDC UR7, c[0x0][0x284] ;  /* 0x0000a10000077ab9 */ /* 0x000fe20000000800 */
[----:B------:R-:W-:Y:S01]  /*2a20*/  SHF.R.U32.HI R6, RZ, 0x1, R4 ;  /* 0x00000001ff067819 */ /* 0x000fe20000011604 */
[----:B------:R-:W-:Y:S01]  /*2a30*/  UISETP.LT.U32.AND UP0, UPT, UR40, 0xa, UP0 ;  /* 0x0000000a2800788c */ /* 0x000fe20008701070 */
[----:B------:R-:W-:Y:S01]  /*2a40*/  LOP3.LUT R4, R18, 0x3, RZ, 0xc0, !PT ;  /* 0x0000000312047812 */ /* 0x000fe200078ec0ff */
[----:B------:R-:W-:Y:S01]  /*2a50*/  IMAD.SHL.U32 R8, R0, 0x40, RZ ;  /* 0x0000004000087824 */ /* 0x000fe200078e00ff */
[----:B------:R-:W-:Y:S01]  /*2a60*/  IADD3 R5, RZ, -R6, -R3 ;  /* 0x80000006ff057210 */ /* 0x000fe20007ffe803 */
[----:B------:R-:W-:Y:S01]  /*2a70*/  UISETP.GE.U32.AND UP1, UPT, UR40, 0xa, UPT ;  /* 0x0000000a2800788c */ /* 0x000fe2000bf26070 */
[----:B------:R-:W-:Y:S01]  /*2a80*/  SHF.R.S32.HI R111, RZ, 0x1f, R105 ;  /* 0x0000001fff6f7819 */ /* 0x000fe20000011469 */
[----:B------:R-:W-:Y:S01]  /*2a90*/  ULDC.64 UR8, c[0x0][0x5d0] ;  /* 0x0001740000087ab9 */ /* 0x000fe20000000a00 */
[----:B------:R-:W-:Y:S01]  /*2aa0*/  LOP3.LUT R119, R8, 0x40, R3, 0xe2, !PT ;  /* 0x0000004008777812 */ /* 0x000fe200078ee203 */
[----:B------:R-:W-:Y:S01]  /*2ab0*/  IMAD R3, R0, -0x40, R5 ;  /* 0xffffffc000037824 */ /* 0x000fe200078e0205 */
[----:B------:R-:W-:Y:S01]  /*2ac0*/  LOP3.LUT R10, R7, 0x6, R10, 0xf8, !PT ;  /* 0x00000006070a7812 */ /* 0x000fe200078ef80a */
[----:B------:R-:W-:Y:S01]  /*2ad0*/  IMAD.SHL.U32 R0, R107, 0x100, RZ ;  /* 0x000001006b007824 */ /* 0x000fe200078e00ff */
[----:B------:R-:W-:Y:S01]  /*2ae0*/  UIMAD.WIDE.U32 UR4, UR39, -0x33333333, URZ ;  /* 0xcccccccd270478a5 */ /* 0x000fe2000f8e003f */
[----:B--2---:R-:W-:Y:S01]  /*2af0*/  ISETP.GE.AND P0, PT, R7, R9, PT ;  /* 0x000000090700720c */ /* 0x004fe20003f06270 */
[----:B------:R-:W-:Y:S01]  /*2b00*/  USEL UR6, URZ, 0x1, !UP0 ;  /* 0x000000013f067887 */ /* 0x000fe2000c000000 */
[----:B------:R-:W-:Y:S01]  /*2b10*/  IMAD R8, R4, -0x2, R9 ;  /* 0xfffffffe04087824 */ /* 0x000fe200078e0209 */
[----:B------:R-:W-:Y:S01]  /*2b20*/  SHF.R.S32.HI R11, RZ, 0x1f, R10 ;  /* 0x0000001fff0b7819 */ /* 0x000fe2000001140a */
[----:B------:R-:W-:Y:S01]  /*2b30*/  IMAD R4, R111, UR8, RZ ;  /* 0x000000086f047c24 */ /* 0x000fe2000f8e02ff */
[C---:B------:R-:W-:Y:S01]  /*2b40*/  ISETP.GE.OR P0, PT, R0.reuse, UR7, P0 ;  /* 0x0000000700007c0c */ /* 0x040fe20008706670 */
[----:B------:R-:W-:Y:S01]  /*2b50*/  IMAD.WIDE R12, R107, 0x100, RZ ;  /* 0x000001006b0c7825 */ /* 0x000fe200078e02ff */
[----:B------:R-:W-:Y:S01]  /*2b60*/  USHF.R.U32.HI UR4, URZ, 0x3, UR5 ;  /* 0x000000033f047899 */ /* 0x000fe20008011605 */
[----:B------:R-:W-:Y:S01]  /*2b70*/  IADD3 R3, -R0, UR7, R3 ;  /* 0x0000000700037c10 */ /* 0x000fe2000fffe103 */
[----:B------:R-:W-:Y:S01]  /*2b80*/  ULOP3.LUT UR38, UR38, UR6, URZ, 0x3c, !UPT ;  /* 0x0000000626267292 */ /* 0x000fe2000f8e3c3f */
[C---:B------:R-:W-:Y:S01]  /*2b90*/  IMAD R9, R105.reuse, UR9, R4 ;  /* 0x0000000969097c24 */ /* 0x040fe2000f8e0204 */
[----:B------:R-:W-:Y:S01]  /*2ba0*/  UIMAD UR39, UR4, -0xa, UR39 ;  /* 0xfffffff6042778a4 */ /* 0x000fe2000f8e0227 */
[----:B------:R-:W-:Y:S01]  /*2bb0*/  IMAD.WIDE.U32 R4, R105, UR8, R10 ;  /* 0x0000000869047c25 */ /* 0x000fe2000f8e000a */
[----:B------:R-:W-:Y:S01]  /*2bc0*/  @UP1 ULOP3.LUT UR38, UR38, 0x1, UR4, 0x78, !UPT ;  /* 0x0000000126261892 */ /* 0x000fe2000f8e7804 */
[----:B------:R-:W-:-:S02]  /*2bd0*/  LOP3.LUT R119, R12, R119, R6, 0xfe, !PT ;  /* 0x000000770c777212 */ /* 0x000fc400078efe06 */
[----:B------:R-:W-:Y:S02]  /*2be0*/  IMAD.IADD R6, R8, 0x1, -R7 ;  /* 0x0000000108067824 */ /* 0x000fe400078e0a07 */
[----:B------:R-:W-:Y:S02]  /*2bf0*/  IMAD.IADD R9, R5, 0x1, R9 ;  /* 0x0000000105097824 */ /* 0x000fe400078e0209 */
[----:B------:R-:W-:Y:S02]  /*2c00*/  IMAD.MOV.U32 R0, RZ, RZ, -0x1 ;  /* 0xffffffffff007424 */ /* 0x000fe400078e00ff */
[----:B------:R-:W-:Y:S01]  /*2c10*/  IMAD.MOV.U32 R8, RZ, RZ, R4 ;  /* 0x000000ffff087224 */ /* 0x000fe200078e0004 */
[----:B------:R-:W-:Y:S06]  /*2c20*/  @P0 BRA `(.L_x_33) ;  /* 0x0000004c00f80947 */ /* 0x000fec0003800000 */
[----:B------:R-:W0:Y:S01]  /*2c30*/  LDC.64 R4, c[0x0][0x5c8] ;  /* 0x00017200ff047b82 */ /* 0x000e220000000a00 */
[----:B-----5:R-:W-:Y:S01]  /*2c40*/  FSETP.NEU.AND P2, PT, R106, RZ, PT ;  /* 0x000000ff6a00720b */ /* 0x020fe20003f4d000 */
[----:B------:R-:W-:Y:S01]  /*2c50*/  BSSY B0, `(.L_x_33) ;  /* 0x00004fb000007945 */ /* 0x000fe20003800000 */
[----:B------:R-:W-:-:S04]  /*2c60*/  ISETP.GT.AND P0, PT, R6, RZ, PT ;  /* 0x000000ff0600720c */ /* 0x000fc80003f04270 */
[----:B------:R-:W-:Y:S01]  /*2c70*/  ISETP.GT.AND P1, PT, R3, RZ, P0 ;  /* 0x000000ff0300720c */ /* 0x000fe20000724270 */
[-C--:B0-----:R-:W-:Y:S02]  /*2c80*/  IMAD R14, R13, R4.reuse, RZ ;  /* 0x000000040d0e7224 */ /* 0x081fe400078e02ff */
[----:B------:R-:W-:-:S04]  /*2c90*/  IMAD.WIDE.U32 R112, R119, R4, R8 ;  /* 0x0000000477707225 */ /* 0x000fc800078e0008 */
[----:B------:R-:W-:-:S04]  /*2ca0*/  IMAD R7, R119, R5, R14 ;  /* 0x0000000577077224 */ /* 0x000fc800078e020e */
[----:B------:R-:W-:Y:S01]  /*2cb0*/  IMAD.IADD R123, R113, 0x1, R7 ;  /* 0x00000001717b7824 */ /* 0x000fe200078e0207 */
[----:B------:R-:W-:Y:S06]  /*2cc0*/  @!P2 BRA `(.L_x_34) ;  /* 0x000000380024a947 */ /* 0x000fec0003800000 */
[----:B------:R-:W0:Y:S01]  /*2cd0*/  LDC.64 R20, c[0x0][0x5b8] ;  /* 0x00016e00ff147b82 */ /* 0x000e220000000a00 */
[----:B------:R-:W-:-:S07]  /*2ce0*/  ULDC.64 UR4, c[0x0][0x5c0] ;  /* 0x0001700000047ab9 */ /* 0x000fce0000000a00 */
[----:B------:R-:W1:Y:S08]  /*2cf0*/  LDC.64 R108, c[0x0][0x5b0] ;  /* 0x00016c00ff6c7b82 */ /* 0x000e700000000a00 */
[----:B------:R-:W2:Y:S01]  /*2d00*/  LDC.64 R14, c[0x0][0x5a8] ;  /* 0x00016a00ff0e7b82 */ /* 0x000ea20000000a00 */
[-C--:B0-----:R-:W-:Y:S02]  /*2d10*/  IMAD R8, R111, R20.reuse, RZ ;  /* 0x000000146f087224 */ /* 0x081fe400078e02ff */
[----:B------:R-:W-:-:S04]  /*2d20*/  IMAD.WIDE.U32 R114, R105, R20, R10 ;  /* 0x0000001469727225 */ /* 0x000fc800078e000a */
[----:B------:R-:W-:Y:S02]  /*2d30*/  IMAD R107, R105, R21, R8 ;  /* 0x00000015696b7224 */ /* 0x000fe400078e0208 */
[-C--:B-1----:R-:W-:Y:S02]  /*2d40*/  IMAD R12, R13, R108.reuse, RZ ;  /* 0x0000006c0d0c7224 */ /* 0x082fe400078e02ff */
[----:B------:R-:W-:Y:S02]  /*2d50*/  IMAD.IADD R117, R115, 0x1, R107 ;  /* 0x0000000173757824 */ /* 0x000fe400078e026b */
[----:B------:R-:W-:Y:S02]  /*2d60*/  IMAD.MOV.U32 R116, RZ, RZ, R114 ;  /* 0x000000ffff747224 */ /* 0x000fe400078e0072 */
[C---:B------:R-:W-:Y:S02]  /*2d70*/  IMAD R121, R119.reuse, R109, R12 ;  /* 0x0000006d77797224 */ /* 0x040fe400078e020c */
[----:B------:R-:W-:-:S04]  /*2d80*/  IMAD.WIDE.U32 R8, R119, R108, R116 ;  /* 0x0000006c77087225 */ /* 0x000fc800078e0074 */
[----:B------:R-:W-:Y:S01]  /*2d90*/  IMAD.IADD R7, R9, 0x1, R121 ;  /* 0x0000000109077824 */ /* 0x000fe200078e0279 */
[----:B--2---:R-:W-:-:S04]  /*2da0*/  LEA R12, P2, R8, R14, 0x1 ;  /* 0x0000000e080c7211 */ /* 0x004fc800078408ff */
[----:B------:R-:W-:-:S05]  /*2db0*/  LEA.HI.X R13, R8, R15, R7, 0x1, P2 ;  /* 0x0000000f080d7211 */ /* 0x000fca00010f0c07 */
[----:B------:R0:W2:Y:S01]  /*2dc0*/  @P1 LDG.E.LTC128B.U16 R7, desc[UR36][R12.64] ;  /* 0x000000240c071981 */ /* 0x0000a2000c1e1520 */
[----:B------:R-:W-:Y:S01]  /*2dd0*/  LEA R8, P2, R112, UR4, 0x1 ;  /* 0x0000000470087c11 */ /* 0x000fe2000f8408ff */
[----:B------:R-:W-:Y:S01]  /*2de0*/  IMAD.WIDE.U32 R110, R119, R108, R10 ;  /* 0x0000006c776e7225 */ /* 0x000fe200078e000a */
[----:B------:R-:W-:Y:S01]  /*2df0*/  ISETP.GT.AND P3, PT, R6, 0x1, PT ;  /* 0x000000010600780c */ /* 0x000fe20003f64270 */
[----:B------:R-:W-:Y:S01]  /*2e00*/  BSSY B1, `(.L_x_35) ;  /* 0x0000011000017945 */ /* 0x000fe20003800000 */
[----:B------:R-:W-:Y:S01]  /*2e10*/  SHF.L.U64.HI R113, R108, 0x3, R109 ;  /* 0x000000036c717819 */ /* 0x000fe2000001026d */
[----:B------:R-:W-:Y:S02]  /*2e20*/  IMAD.IADD R111, R121, 0x1, R111 ;  /* 0x00000001796f7824 */ /* 0x000fe400078e026f */
[----:B------:R-:W-:-:S04]  /*2e30*/  IMAD.WIDE.U32 R110, R105, R20, R110 ;  /* 0x00000014696e7225 */ /* 0x000fc800078e006e */
[----:B0-----:R-:W-:Y:S01]  /*2e40*/  IMAD.IADD R13, R107, 0x1, R111 ;  /* 0x000000016b0d7824 */ /* 0x001fe200078e026f */
[----:B------:R-:W-:-:S04]  /*2e50*/  LEA R12, P4, R110, R14, 0x1 ;  /* 0x0000000e6e0c7211 */ /* 0x000fc800078808ff */
[----:B------:R-:W-:Y:S01]  /*2e60*/  LEA.HI.X R13, R110, R15, R13, 0x1, P4 ;  /* 0x0000000f6e0d7211 */ /* 0x000fe200020f0c0d */
[----:B--2---:R-:W-:-:S05]  /*2e70*/  HADD2.F32 R9, -RZ, R7.H0_H0 ;  /* 0x20000007ff097230 */ /* 0x004fca0000004100 */
[----:B------:R-:W-:-:S04]  /*2e80*/  FMUL R9, R9, R106 ;  /* 0x0000006a09097220 */ /* 0x000fc80000400000 */
[----:B------:R-:W-:Y:S01]  /*2e90*/  FFMA R96, R96, R104, R9 ;  /* 0x0000006860607223 */ /* 0x000fe20000000009 */
[----:B------:R-:W-:Y:S01]  /*2ea0*/  LEA.HI.X R9, R112, UR5, R123, 0x1, P2 ;  /* 0x0000000570097c11 */ /* 0x000fe200090f0c7b */
[----:B------:R-:W-:Y:S01]  /*2eb0*/  IMAD.SHL.U32 R112, R108, 0x8, RZ ;  /* 0x000000086c707824 */ /* 0x000fe200078e00ff */
[----:B------:R-:W-:Y:S02]  /*2ec0*/  ISETP.GT.AND P2, PT, R3, RZ, P3 ;  /* 0x000000ff0300720c */ /* 0x000fe40001f44270 */
[----:B------:R-:W-:-:S05]  /*2ed0*/  F2FP.F16.F32.PACK_AB R96, RZ, R96 ;  /* 0x00000060ff60723e */ /* 0x000fca00000000ff */
[----:B------:R0:W-:Y:S06]  /*2ee0*/  @P1 STG.E.U16 desc[UR36][R8.64], R96 ;  /* 0x0000006008001986 */ /* 0x0001ec000c101524 */
[----:B------:R-:W-:Y:S05]  /*2ef0*/  @!P2 BRA `(.L_x_36) ;  /* 0x000000000004a947 */ /* 0x000fea0003800000 */
[----:B------:R1:W5:Y:S02]  /*2f00*/  LDG.E.LTC128B.U16 R7, desc[UR36][R12.64+0x2] ;  /* 0x000002240c077981 */ /* 0x000364000c1e1520 */
.L_x_36:
[----:B------:R-:W-:Y:S05]  /*2f10*/  BSYNC B1 ;  /* 0x0000000000017941 */ /* 0x000fea0003800000 */
.L_x_35:
[----:B-----5:R-:W-:Y:S01]  /*2f20*/  HADD2.F32 R21, -RZ, R7.H0_H0 ;  /* 0x20000007ff157230 */ /* 0x020fe20000004100 */
[----:B------:R-:W-:Y:S01]  /*2f30*/  ISETP.GT.AND P1, PT, R3, 0x8, P0 ;  /* 0x000000080300780c */ /* 0x000fe20000724270 */
[----:B------:R-:W-:Y:S01]  /*2f40*/  IMAD.WIDE.U32 R124, R119, R108, R112 ;  /* 0x0000006c777c7225 */ /* 0x000fe200078e0070 */
[----:B------:R-:W-:-:S03]  /*2f50*/  PRMT R120, R7, 0x7610, R120 ;  /* 0x0000761007787816 */ /* 0x000fc60000000078 */
[----:B0-----:R-:W-:Y:S01]  /*2f60*/  FMUL R96, R21, R106 ;  /* 0x0000006a15607220 */ /* 0x001fe20000400000 */
[----:B------:R-:W-:Y:S01]  /*2f70*/  IMAD.IADD R127, R121, 0x1, R125 ;  /* 0x00000001797f7824 */ /* 0x000fe200078e027d */
[----:B------:R-:W-:Y:S02]  /*2f80*/  IADD3 R21, P4, R114, R124, RZ ;  /* 0x0000007c72157210 */ /* 0x000fe40007f9e0ff */
[----:B------:R-:W-:-:S03]  /*2f90*/  FFMA R97, R97, R104, R96 ;  /* 0x0000006861617223 */ /* 0x000fc60000000060 */
[----:B------:R-:W-:Y:S01]  /*2fa0*/  IMAD.X R110, R127, 0x1, R117, P4 ;  /* 0x000000017f6e7824 */ /* 0x000fe200020e0675 */
[C---:B------:R-:W-:Y:S02]  /*2fb0*/  LEA R96, P4, R21.reuse, R14, 0x1 ;  /* 0x0000000e15607211 */ /* 0x040fe400078808ff */
[----:B------:R-:W-:Y:S02]  /*2fc0*/  F2FP.F16.F32.PACK_AB R111, RZ, R97 ;  /* 0x00000061ff6f723e */ /* 0x000fe400000000ff */
[----:B------:R-:W-:-:S03]  /*2fd0*/  LEA.HI.X R97, R21, R15, R110, 0x1, P4 ;  /* 0x0000000f15617211 */ /* 0x000fc600020f0c6e */
[----:B------:R0:W-:Y:S04]  /*2fe0*/  @P2 STG.E.U16 desc[UR36][R8.64+0x2], R111 ;  /* 0x0000026f08002986 */ /* 0x0001e8000c101524 */
[----:B------:R2:W3:Y:S01]  /*2ff0*/  @P1 LDG.E.LTC128B.U16 R120, desc[UR36][R96.64] ;  /* 0x0000002460781981 */ /* 0x0004e2000c1e1520 */
[----:B------:R-:W-:Y:S01]  /*3000*/  IMAD.SHL.U32 R7, R4, 0x10, RZ ;  /* 0x0000001004077824 */ /* 0x000fe200078e00ff */
[----:B------:R-:W-:Y:S01]  /*3010*/  IADD3 R122, P2, R10, R124, RZ ;  /* 0x0000007c0a7a7210 */ /* 0x000fe20007f5e0ff */
[----:B------:R-:W-:Y:S03]  /*3020*/  BSSY B1, `(.L_x_37) ;  /* 0x0000011000017945 */ /* 0x000fe60003800000 */
[----:B------:R-:W-:Y:S01]  /*3030*/  IADD3 R110, P4, R7, R8, RZ ;  /* 0x00000008076e7210 */ /* 0x000fe20007f9e0ff */
[----:B------:R-:W-:Y:S01]  /*3040*/  IMAD.X R123, R11, 0x1, R127, P2 ;  /* 0x000000010b7b7824 */ /* 0x000fe200010e067f */
[----:B------:R-:W-:Y:S01]  /*3050*/  ISETP.GT.AND P2, PT, R3, 0x8, P3 ;  /* 0x000000080300780c */ /* 0x000fe20001f44270 */
[----:B------:R-:W-:-:S04]  /*3060*/  IMAD.WIDE.U32 R122, R105, R20, R122 ;  /* 0x00000014697a7225 */ /* 0x000fc800078e007a */
[----:B------:R-:W-:Y:S01]  /*3070*/  IMAD.IADD R123, R107, 0x1, R123 ;  /* 0x000000016b7b7824 */ /* 0x000fe200078e027b */
[----:B--2---:R-:W-:-:S04]  /*3080*/  LEA R96, P5, R122, R14, 0x1 ;  /* 0x0000000e7a607211 */ /* 0x004fc800078a08ff */
[----:B------:R-:W-:Y:S01]  /*3090*/  LEA.HI.X R97, R122, R15, R123, 0x1, P5 ;  /* 0x0000000f7a617211 */ /* 0x000fe200028f0c7b */
[----:B---3--:R-:W-:-:S05]  /*30a0*/  HADD2.F32 R21, -RZ, R120.H0_H0 ;  /* 0x20000078ff157230 */ /* 0x008fca0000004100 */
[----:B------:R-:W-:-:S04]  /*30b0*/  FMUL R21, R21, R106 ;  /* 0x0000006a15157220 */ /* 0x000fc80000400000 */
[----:B------:R-:W-:Y:S01]  /*30c0*/  FFMA R98, R98, R104, R21 ;  /* 0x0000006862627223 */ /* 0x000fe20000000015 */
[----:B------:R-:W-:-:S04]  /*30d0*/  SHF.L.U64.HI R21, R4, 0x4, R5 ;  /* 0x0000000404157819 */ /* 0x000fc80000010205 */
[----:B------:R-:W-:Y:S01]  /*30e0*/  F2FP.F16.F32.PACK_AB R98, RZ, R98 ;  /* 0x00000062ff62723e */ /* 0x000fe200000000ff */
[----:B0-----:R-:W-:-:S05]  /*30f0*/  IMAD.X R111, R21, 0x1, R9, P4 ;  /* 0x00000001156f7824 */ /* 0x001fca00020e0609 */
[----:B------:R0:W-:Y:S01]  /*3100*/  @P1 STG.E.U16 desc[UR36][R110.64], R98 ;  /* 0x000000626e001986 */ /* 0x0001e2000c101524 */
[----:B------:R-:W-:Y:S05]  /*3110*/  @!P2 BRA `(.L_x_38) ;  /* 0x000000000004a947 */ /* 0x000fea0003800000 */
[----:B------:R2:W5:Y:S02]  /*3120*/  LDG.E.LTC128B.U16 R120, desc[UR36][R96.64+0x2] ;  /* 0x0000022460787981 */ /* 0x000564000c1e1520 */
.L_x_38:
[----:B------:R-:W-:Y:S05]  /*3130*/  BSYNC B1 ;  /* 0x0000000000017941 */ /* 0x000fea0003800000 */
.L_x_37:
[----:B-----5:R-:W-:Y:S01]  /*3140*/  HADD2.F32 R123, -RZ, R120.H0_H0 ;  /* 0x20000078ff7b7230 */ /* 0x020fe20000004100 */
[----:B------:R-:W-:Y:S01]  /*3150*/  ISETP.GT.AND P1, PT, R6, 0x8, PT ;  /* 0x000000080600780c */ /* 0x000fe20003f24270 */
[----:B------:R-:W-:Y:S01]  /*3160*/  BSSY B1, `(.L_x_39) ;  /* 0x000000c000017945 */ /* 0x000fe20003800000 */
[----:B------:R-:W-:Y:S02]  /*3170*/  IMAD R125, R109, 0x78, RZ ;  /* 0x000000786d7d7824 */ /* 0x000fe400078e02ff */
[----:B0-----:R-:W-:Y:S01]  /*3180*/  FMUL R98, R123, R106 ;  /* 0x0000006a7b627220 */ /* 0x001fe20000400000 */
[----:B------:R-:W-:-:S03]  /*3190*/  ISETP.GT.AND P4, PT, R3, RZ, P1 ;  /* 0x000000ff0300720c */ /* 0x000fc60000f84270 */
[----:B------:R-:W-:Y:S01]  /*31a0*/  FFMA R98, R99, R104, R98 ;  /* 0x0000006863627223 */ /* 0x000fe20000000062 */
[----:B------:R-:W-:-:S04]  /*31b0*/  IMAD.MOV.U32 R99, RZ, RZ, R127 ;  /* 0x000000ffff637224 */ /* 0x000fc800078e007f */
[----:B------:R-:W-:-:S04]  /*31c0*/  F2FP.F16.F32.PACK_AB R98, RZ, R98 ;  /* 0x00000062ff62723e */ /* 0x000fc800000000ff */
[----:B------:R-:W-:Y:S01]  /*31d0*/  PRMT R122, R98, 0x7610, R122 ;  /* 0x00007610627a7816 */ /* 0x000fe2000000007a */
[----:B------:R-:W-:-:S04]  /*31e0*/  IMAD.MOV.U32 R98, RZ, RZ, R124 ;  /* 0x000000ffff627224 */ /* 0x000fc800078e007c */
[----:B------:R0:W-:Y:S01]  /*31f0*/  @P2 STG.E.U16 desc[UR36][R110.64+0x2], R122 ;  /* 0x0000027a6e002986 */ /* 0x0001e2000c101524 */
[----:B------:R-:W-:Y:S05]  /*3200*/  @!P4 BRA `(.L_x_40) ;  /* 0x000000000004c947 */ /* 0x000fea0003800000 */
[----:B------:R3:W5:Y:S02]  /*3210*/  LDG.E.LTC128B.U16 R120, desc[UR36][R12.64+0x10] ;  /* 0x000010240c787981 */ /* 0x000764000c1e1520 */
.L_x_40:
[----:B------:R-:W-:Y:S05]  /*3220*/  BSYNC B1 ;  /* 0x0000000000017941 */ /* 0x000fea0003800000 */
.L_x_39:
[----:B-----5:R-:W-:Y:S01]  /*3230*/  HADD2.F32 R109, -RZ, R120.H0_H0 ;  /* 0x20000078ff6d7230 */ /* 0x020fe20000004100 */
[----:B------:R-:W-:Y:S01]  /*3240*/  BSSY B1, `(.L_x_41) ;  /* 0x000000d000017945 */ /* 0x000fe20003800000 */
[----:B------:R-:W-:-:S04]  /*3250*/  IMAD.WIDE.U32 R98, R108, 0x78, R98 ;  /* 0x000000786c627825 */ /* 0x000fc800078e0062 */
[----:B------:R-:W-:Y:S01]  /*3260*/  FMUL R109, R109, R106 ;  /* 0x0000006a6d6d7220 */ /* 0x000fe20000400000 */
[----:B------:R-:W-:Y:S01]  /*3270*/  IMAD.IADD R127, R99, 0x1, R125 ;  /* 0x00000001637f7824 */ /* 0x000fe200078e027d */
[----:B0-----:R-:W-:Y:S02]  /*3280*/  IADD3 R122, P2, P5, R114, R98, R112 ;  /* 0x00000062727a7210 */ /* 0x001fe40007d5e070 */
[----:B------:R-:W-:Y:S02]  /*3290*/  FFMA R109, R100, R104, R109 ;  /* 0x00000068646d7223 */ /* 0x000fe4000000006d */
[----:B------:R-:W-:Y:S02]  /*32a0*/  IADD3.X R123, R117, R127, R113, P2, P5 ;  /* 0x0000007f757b7210 */ /* 0x000fe400017ea471 */
[----:B------:R-:W-:Y:S02]  /*32b0*/  ISETP.GT.AND P2, PT, R6, 0x9, PT ;  /* 0x000000090600780c */ /* 0x000fe40003f44270 */
[----:B------:R-:W-:-:S02]  /*32c0*/  F2FP.F16.F32.PACK_AB R109, RZ, R109 ;  /* 0x0000006dff6d723e */ /* 0x000fc400000000ff */
[----:B------:R-:W-:-:S03]  /*32d0*/  ISETP.GT.AND P5, PT, R3, RZ, P2 ;  /* 0x000000ff0300720c */ /* 0x000fc600017a4270 */
[----:B------:R0:W-:Y:S10]  /*32e0*/  @P4 STG.E.U16 desc[UR36][R8.64+0x10], R109 ;  /* 0x0000106d08004986 */ /* 0x0001f4000c101524 */
[----:B------:R-:W-:Y:S05]  /*32f0*/  @!P5 BRA `(.L_x_42) ;  /* 0x000000000004d947 */ /* 0x000fea0003800000 */
[----:B------:R4:W5:Y:S02]  /*3300*/  LDG.E.LTC128B.U16 R120, desc[UR36][R12.64+0x12] ;  /* 0x000012240c787981 */ /* 0x000964000c1e1520 */
.L_x_42:
[----:B------:R-:W-:Y:S05]  /*3310*/  BSYNC B1 ;  /* 0x0000000000017941 */ /* 0x000fea0003800000 */
.L_x_41:
[----:B0----5:R-:W-:Y:S01]  /*3320*/  HADD2.F32 R109, -RZ, R120.H0_H0 ;  /* 0x20000078ff6d7230 */ /* 0x021fe20000004100 */
[----:B------:R-:W-:Y:S01]  /*3330*/  ISETP.GT.AND P4, PT, R3, 0x8, P1 ;  /* 0x000000080300780c */ /* 0x000fe20000f84270 */
[----:B------:R-:W-:Y:S03]  /*3340*/  BSSY B1, `(.L_x_43) ;  /* 0x0000007000017945 */ /* 0x000fe60003800000 */
[----:B------:R-:W-:-:S04]  /*3350*/  FMUL R100, R109, R106 ;  /* 0x0000006a6d647220 */ /* 0x000fc80000400000 */
[----:B------:R-:W-:-:S05]  /*3360*/  FFMA R100, R101, R104, R100 ;  /* 0x0000006865647223 */ /* 0x000fca0000000064 */
[----:B------:R-:W-:-:S05]  /*3370*/  F2FP.F16.F32.PACK_AB R100, RZ, R100 ;  /* 0x00000064ff64723e */ /* 0x000fca00000000ff */
[----:B------:R0:W-:Y:S01]  /*3380*/  @P5 STG.E.U16 desc[UR36][R8.64+0x12], R100 ;  /* 0x0000126408005986 */ /* 0x0001e2000c101524 */
[----:B------:R-:W-:Y:S05]  /*3390*/  @!P4 BRA `(.L_x_44) ;  /* 0x000000000004c947 */ /* 0x000fea0003800000 */
[----:B------:R0:W5:Y:S02]  /*33a0*/  LDG.E.LTC128B.U16 R120, desc[UR36][R96.64+0x10] ;  /* 0x0000102460787981 */ /* 0x000164000c1e1520 */
.L_x_44:
[----:B------:R-:W-:Y:S05]  /*33b0*/  BSYNC B1 ;  /* 0x0000000000017941 */ /* 0x000fea0003800000 */
.L_x_43:
[----:B-----5:R-:W-:Y:S01]  /*33c0*/  HADD2.F32 R101, -RZ, R120.H0_H0 ;  /* 0x20000078ff657230 */ /* 0x020fe20000004100 */
        /* <DEDUP_REMOVED lines=8> */
.L_x_46:
[----:B------:R-:W-:Y:S05]  /*3450*/  BSYNC B1 ;  /* 0x0000000000017941 */ /* 0x000fea0003800000 */
.L_x_45:
[----:B-----5:R-:W-:-:S05]  /*3460*/  HADD2.F32 R99, -RZ, R120.H0_H0 ;  /* 0x20000078ff637230 */ /* 0x020fca0000004100 */
[----:B0-----:R-:W-:Y:S01]  /*3470*/  FMUL R100, R99, R106 ;  /* 0x0000006a63647220 */ /* 0x001fe20000400000 */
[----:B------:R-:W-:-:S03]  /*3480*/  IADD3 R99, P4, R114, R98, RZ ;  /* 0x0000006272637210 */ /* 0x000fc60007f9e0ff */
[----:B------:R-:W-:Y:S02]  /*3490*/  FFMA R100, R103, R104, R100 ;  /* 0x0000006867647223 */ /* 0x000fe40000000064 */
[----:B------:R-:W-:Y:S01]  /*34a0*/  IMAD.X R116, R127, 0x1, R117, P4 ;  /* 0x000000017f747824 */ /* 0x000fe200020e0675 */
[C---:B------:R-:W-:Y:S02]  /*34b0*/  LEA R98, P4, R99.reuse, R14, 0x1 ;  /* 0x0000000e63627211 */ /* 0x040fe400078808ff */
[----:B------:R-:W-:Y:S02]  /*34c0*/  F2FP.F16.F32.PACK_AB R100, RZ, R100 ;  /* 0x00000064ff64723e */ /* 0x000fe400000000ff */
[----:B------:R-:W-:Y:S02]  /*34d0*/  LEA.HI.X R99, R99, R15, R116, 0x1, P4 ;  /* 0x0000000f63637211 */ /* 0x000fe400020f0c74 */
[----:B------:R-:W-:-:S05]  /*34e0*/  PRMT R101, R100, 0x7610, R101 ;  /* 0x0000761064657816 */ /* 0x000fca0000000065 */
[----:B------:R0:W-:Y:S01]  /*34f0*/  @P5 STG.E.U16 desc[UR36][R110.64+0x12], R101 ;  /* 0x000012656e005986 */ /* 0x0001e2000c101524 */
[----:B------:R-:W-:-:S13]  /*3500*/  ISETP.GT.AND P5, PT, R3, 0x80, P0 ;  /* 0x000000800300780c */ /* 0x000fda00007a4270 */
[----:B------:R1:W2:Y:S01]  /*3510*/  @P5 LDG.E.LTC128B.U16 R120, desc[UR36][R98.64] ;  /* 0x0000002462785981 */ /* 0x0002a2000c1e1520 */
[----:B------:R-:W-:Y:S01]  /*3520*/  IMAD.WIDE.U32 R114, R108, 0x78, R112 ;  /* 0x000000786c727825 */ /* 0x000fe200078e0070 */
[----:B------:R-:W-:Y:S03]  /*3530*/  BSSY B1, `(.L_x_47) ;  /* 0x0000016000017945 */ /* 0x000fe60003800000 */
[----:B------:R-:W-:Y:S02]  /*3540*/  IMAD.IADD R117, R125, 0x1, R115 ;  /* 0x000000017d757824 */ /* 0x000fe400078e0273 */
[----:B------:R-:W-:Y:S02]  /*3550*/  IMAD.MOV.U32 R116, RZ, RZ, R114 ;  /* 0x000000ffff747224 */ /* 0x000fe400078e0072 */
[----:B------:R-:W-:Y:S02]  /*3560*/  IMAD R5, R5, 0xf0, RZ ;  /* 0x000000f005057824 */ /* 0x000fe400078e02ff */
[----:B0-----:R-:W-:-:S03]  /*3570*/  IMAD.WIDE.U32 R100, R119, R108, R116 ;  /* 0x0000006c77647225 */ /* 0x001fc600078e0074 */
[----:B------:R-:W-:-:S04]  /*3580*/  IADD3 R102, P4, R10, R100, RZ ;  /* 0x000000640a667210 */ /* 0x000fc80007f9e0ff */
[----:B------:R-:W-:-:S03]  /*3590*/  IADD3.X R103, R11, R121, R101, P4, !PT ;  /* 0x000000790b677210 */ /* 0x000fc600027fe465 */
[----:B------:R-:W-:-:S04]  /*35a0*/  IMAD.WIDE.U32 R102, R105, R20, R102 ;  /* 0x0000001469667225 */ /* 0x000fc800078e0066 */
[----:B-1----:R-:W-:Y:S01]  /*35b0*/  IMAD.IADD R99, R107, 0x1, R103 ;  /* 0x000000016b637824 */ /* 0x002fe200078e0267 */
[----:B------:R-:W-:-:S04]  /*35c0*/  LEA R98, P4, R102, R14, 0x1 ;  /* 0x0000000e66627211 */ /* 0x000fc800078808ff */
[----:B------:R-:W-:Y:S02]  /*35d0*/  LEA.HI.X R99, R102, R15, R99, 0x1, P4 ;  /* 0x0000000f66637211 */ /* 0x000fe400020f0c63 */
[----:B------:R-:W-:Y:S01]  /*35e0*/  ISETP.GT.AND P4, PT, R3, 0x80, P3 ;  /* 0x000000800300780c */ /* 0x000fe20001f84270 */
[----:B--2---:R-:W-:-:S05]  /*35f0*/  HADD2.F32 R101, -RZ, R120.H0_H0 ;  /* 0x20000078ff657230 */ /* 0x004fca0000004100 */
[----:B------:R-:W-:-:S04]  /*3600*/  FMUL R101, R101, R106 ;  /* 0x0000006a65657220 */ /* 0x000fc80000400000 */
[----:B------:R-:W-:Y:S01]  /*3610*/  FFMA R88, R88, R104, R101 ;  /* 0x0000006858587223 */ /* 0x000fe20000000065 */
[----:B------:R-:W-:-:S04]  /*3620*/  IMAD.WIDE.U32 R100, R4, 0xf0, R110 ;  /* 0x000000f004647825 */ /* 0x000fc800078e006e */
[----:B------:R-:W-:Y:S01]  /*3630*/  F2FP.F16.F32.PACK_AB R88, RZ, R88 ;  /* 0x00000058ff58723e */ /* 0x000fe200000000ff */
[----:B------:R-:W-:Y:S02]  /*3640*/  IMAD.IADD R103, R101, 0x1, R5 ;  /* 0x0000000165677824 */ /* 0x000fe400078e0205 */
[----:B------:R-:W-:-:S05]  /*3650*/  @P5 IMAD.MOV.U32 R102, RZ, RZ, R100 ;  /* 0x000000ffff665224 */ /* 0x000fca00078e0064 */
[----:B------:R0:W-:Y:S01]  /*3660*/  @P5 STG.E.U16 desc[UR36][R102.64], R88 ;  /* 0x0000005866005986 */ /* 0x0001e2000c101524 */
[----:B------:R-:W-:Y:S05]  /*3670*/  @!P4 BRA `(.L_x_48) ;  /* 0x000000000004c947 */ /* 0x000fea0003800000 */
[----:B------:R1:W5:Y:S02]  /*3680*/  LDG.E.LTC128B.U16 R120, desc[UR36][R98.64+0x2] ;  /* 0x0000022462787981 */ /* 0x000364000c1e1520 */
.L_x_48:
[----:B------:R-:W-:Y:S05]  /*3690*/  BSYNC B1 ;  /* 0x0000000000017941 */ /* 0x000fea0003800000 */
.L_x_47:
[----:B-----5:R-:W-:Y:S01]  /*36a0*/  HADD2.F32 R109, -RZ, R120.H0_H0 ;  /* 0x20000078ff6d7230 */ /* 0x020fe20000004100 */
[----:B------:R-:W-:Y:S01]  /*36b0*/  IADD3 R114, P5, R112, R114, RZ ;  /* 0x0000007270727210 */ /* 0x000fe20007fbe0ff */
[----:B------:R-:W-:Y:S01]  /*36c0*/  BSSY B1, `(.L_x_49) ;  /* 0x0000010000017945 */ /* 0x000fe20003800000 */
[----:B------:R-:W-:Y:S02]  /*36d0*/  ISETP.GT.AND P0, PT, R3, 0x88, P0 ;  /* 0x000000880300780c */ /* 0x000fe40000704270 */
[----:B0-----:R-:W-:Y:S01]  /*36e0*/  FMUL R88, R109, R106 ;  /* 0x0000006a6d587220 */ /* 0x001fe20000400000 */
[----:B------:R-:W-:-:S03]  /*36f0*/  IMAD.X R115, R117, 0x1, R113, P5 ;  /* 0x0000000175737824 */ /* 0x000fc600028e0671 */
[----:B------:R-:W-:Y:S01]  /*3700*/  FFMA R88, R89, R104, R88 ;  /* 0x0000006859587223 */ /* 0x000fe20000000058 */
[----:B------:R-:W-:-:S04]  /*3710*/  IMAD.WIDE.U32 R108, R119, R108, R114 ;  /* 0x0000006c776c7225 */ /* 0x000fc800078e0072 */
[----:B------:R-:W-:Y:S01]  /*3720*/  F2FP.F16.F32.PACK_AB R88, RZ, R88 ;  /* 0x00000058ff58723e */ /* 0x000fe200000000ff */
[----:B------:R-:W-:Y:S01]  /*3730*/  @P4 IMAD.MOV.U32 R114, RZ, RZ, R100 ;  /* 0x000000ffff724224 */ /* 0x000fe200078e0064 */
[----:B------:R-:W-:Y:S01]  /*3740*/  IADD3 R112, P5, R10, R108, RZ ;  /* 0x0000006c0a707210 */ /* 0x000fe20007fbe0ff */
[----:B------:R-:W-:Y:S01]  /*3750*/  @P4 IMAD.MOV.U32 R115, RZ, RZ, R103 ;  /* 0x000000ffff734224 */ /* 0x000fe200078e0067 */
[----:B------:R-:W-:-:S05]  /*3760*/  PRMT R89, R88, 0x7610, R89 ;  /* 0x0000761058597816 */ /* 0x000fca0000000059 */
[----:B------:R0:W-:Y:S01]  /*3770*/  @P4 STG.E.U16 desc[UR36][R114.64+0x2], R89 ;  /* 0x0000025972004986 */ /* 0x0001e2000c101524 */
[----:B------:R-:W-:-:S04]  /*3780*/  LEA R88, P4, R122, R14, 0x1 ;  /* 0x0000000e7a587211 */ /* 0x000fc800078808ff */
[----:B0-----:R-:W-:Y:S01]  /*3790*/  LEA.HI.X R89, R122, R15, R123, 0x1, P4 ;  /* 0x0000000f7a597211 */ /* 0x001fe200020f0c7b */
[----:B------:R-:W-:Y:S08]  /*37a0*/  @!P0 BRA `(.L_x_50) ;  /* 0x0000000000048947 */ /* 0x000ff00003800000 */
[----:B------:R0:W5:Y:S02]  /*37b0*/  LDG.E.LTC128B.U16 R120, desc[UR36][R88.64] ;  /* 0x0000002458787981 */ /* 0x000164000c1e1520 */
.L_x_50:
[----:B------:R-:W-:Y:S05]  /*37c0*/  BSYNC B1 ;  /* 0x0000000000017941 */ /* 0x000fea0003800000 */
.L_x_49:
[----:B0----5:R-:W-:Y:S01]  /*37d0*/  HADD2.F32 R89, -RZ, R120.H0_H0 ;  /* 0x20000078ff597230 */ /* 0x021fe20000004100 */
[----:B------:R-:W-:Y:S01]  /*37e0*/  IADD3.X R113, R11, R121, R109, P5, !PT ;  /* 0x000000790b717210 */ /* 0x000fe20002ffe46d */
[----:B------:R-:W-:Y:S01]  /*37f0*/  BSSY B1, `(.L_x_51) ;  /* 0x000000e000017945 */ /* 0x000fe20003800000 */
[----:B------:R-:W-:Y:S02]  /*3800*/  IADD3 R10, P4, R7, R100, RZ ;  /* 0x00000064070a7210 */ /* 0x000fe40007f9e0ff */
[----:B------:R-:W-:Y:S01]  /*3810*/  FMUL R11, R89, R106 ;  /* 0x0000006a590b7220 */ /* 0x000fe20000400000 */
[----:B------:R-:W-:Y:S01]  /*3820*/  IMAD.WIDE.U32 R88, R105, R20, R112 ;  /* 0x0000001469587225 */ /* 0x000fe200078e0070 */
[----:B------:R-:W-:-:S03]  /*3830*/  ISETP.GT.AND P3, PT, R3, 0x88, P3 ;  /* 0x000000880300780c */ /* 0x000fc60001f64270 */
[----:B------:R-:W-:Y:S01]  /*3840*/  FFMA R11, R90, R104, R11 ;  /* 0x000000685a0b7223 */ /* 0x000fe2000000000b */
[----:B------:R-:W-:Y:S01]  /*3850*/  IMAD.IADD R107, R107, 0x1, R89 ;  /* 0x000000016b6b7824 */ /* 0x000fe200078e0259 */
[----:B------:R-:W-:-:S03]  /*3860*/  LEA R14, P5, R88, R14, 0x1 ;  /* 0x0000000e580e7211 */ /* 0x000fc600078a08ff */
[----:B------:R-:W-:Y:S01]  /*3870*/  F2FP.F16.F32.PACK_AB R20, RZ, R11 ;  /* 0x0000000bff14723e */ /* 0x000fe200000000ff */
[----:B------:R-:W-:Y:S01]  /*3880*/  IMAD.X R11, R103, 0x1, R21, P4 ;  /* 0x00000001670b7824 */ /* 0x000fe200020e0615 */
[----:B------:R-:W-:-:S04]  /*3890*/  LEA.HI.X R15, R88, R15, R107, 0x1, P5 ;  /* 0x0000000f580f7211 */ /* 0x000fc800028f0c6b */
[----:B------:R0:W-:Y:S01]  /*38a0*/  @P0 STG.E.U16 desc[UR36][R10.64], R20 ;  /* 0x000000140a000986 */ /* 0x0001e2000c101524 */
[----:B------:R-:W-:Y:S05]  /*38b0*/  @!P3 BRA `(.L_x_52) ;  /* 0x000000000004b947 */ /* 0x000fea0003800000 */
[----:B------:R2:W5:Y:S02]  /*38c0*/  LDG.E.LTC128B.U16 R120, desc[UR36][R14.64+0x2] ;  /* 0x000002240e787981 */ /* 0x000564000c1e1520 */
.L_x_52:
[----:B------:R-:W-:Y:S05]  /*38d0*/  BSYNC B1 ;  /* 0x0000000000017941 */ /* 0x000fea0003800000 */
.L_x_51:
[----:B-----5:R-:W-:Y:S01]  /*38e0*/  HADD2.F32 R89, -RZ, R120.H0_H0 ;  /* 0x20000078ff597230 */ /* 0x020fe20000004100 */
[----:B------:R-:W-:Y:S01]  /*38f0*/  ISETP.GT.AND P0, PT, R3, 0x80, P1 ;  /* 0x000000800300780c */ /* 0x000fe20000f04270 */
[----:B------:R-:W-:Y:S03]  /*3900*/  BSSY B1, `(.L_x_53) ;  /* 0x0000007000017945 */ /* 0x000fe60003800000 */
[----:B0-----:R-:W-:-:S04]  /*3910*/  FMUL R20, R89, R106 ;  /* 0x0000006a59147220 */ /* 0x001fc80000400000 */
[----:B------:R-:W-:-:S05]  /*3920*/  FFMA R20, R91, R104, R20 ;  /* 0x000000685b147223 */ /* 0x000fca0000000014 */
[----:B------:R-:W-:-:S05]  /*3930*/  F2FP.F16.F32.PACK_AB R20, RZ, R20 ;  /* 0x00000014ff14723e */ /* 0x000fca00000000ff */
[----:B------:R0:W-:Y:S01]  /*3940*/  @P3 STG.E.U16 desc[UR36][R10.64+0x2], R20 ;  /* 0x000002140a003986 */ /* 0x0001e2000c101524 */
[----:B------:R-:W-:Y:S05]  /*3950*/  @!P0 BRA `(.L_x_54) ;  /* 0x0000000000048947 */ /* 0x000fea0003800000 */
[----:B------:R0:W5:Y:S02]  /*3960*/  LDG.E.LTC128B.U16 R120, desc[UR36][R98.64+0x10] ;  /* 0x0000102462787981 */ /* 0x000164000c1e1520 */
.L_x_54:
[----:B------:R-:W-:Y:S05]  /*3970*/  BSYNC B1 ;  /* 0x0000000000017941 */ /* 0x000fea0003800000 */
.L_x_53:
[----:B-----5:R-:W-:Y:S01]  /*3980*/  HADD2.F32 R89, -RZ, R120.H0_H0 ;  /* 0x20000078ff597230 */ /* 0x020fe20000004100 */
[----:B------:R-:W-:Y:S01]  /*3990*/  ISETP.GT.AND P3, PT, R3, 0x80, P2 ;  /* 0x000000800300780c */ /* 0x000fe20001764270 */
[----:B------:R-:W-:Y:S01]  /*39a0*/  @P0 IMAD.MOV.U32 R88, RZ, RZ, R100 ;  /* 0x000000ffff580224 */ /* 0x000fe200078e0064 */
[----:B------:R-:W-:Y:S02]  /*39b0*/  BSSY B1, `(.L_x_55) ;  /* 0x0000009000017945 */ /* 0x000fe40003800000 */
[----:B------:R-:W-:-:S04]  /*39c0*/  FMUL R89, R89, R106 ;  /* 0x0000006a59597220 */ /* 0x000fc80000400000 */
[----:B------:R-:W-:-:S05]  /*39d0*/  FFMA R89, R92, R104, R89 ;  /* 0x000000685c597223 */ /* 0x000fca0000000059 */
[----:B------:R-:W-:-:S04]  /*39e0*/  F2FP.F16.F32.PACK_AB R89, RZ, R89 ;  /* 0x00000059ff59723e */ /* 0x000fc800000000ff */
[----:B0-----:R-:W-:Y:S01]  /*39f0*/  PRMT R20, R89, 0x7610, R20 ;  /* 0x0000761059147816 */ /* 0x001fe20000000014 */
[----:B------:R-:W-:-:S05]  /*3a00*/  @P0 IMAD.MOV.U32 R89, RZ, RZ, R103 ;  /* 0x000000ffff590224 */ /* 0x000fca00078e0067 */
[----:B------:R0:W-:Y:S01]  /*3a10*/  @P0 STG.E.U16 desc[UR36][R88.64+0x10], R20 ;  /* 0x0000101458000986 */ /* 0x0001e2000c101524 */
[----:B------:R-:W-:Y:S05]  /*3a20*/  @!P3 BRA `(.L_x_56) ;  /* 0x000000000004b947 */ /* 0x000fea0003800000 */
[----:B------:R0:W5:Y:S02]  /*3a30*/  LDG.E.LTC128B.U16 R120, desc[UR36][R98.64+0x12] ;  /* 0x0000122462787981 */ /* 0x000164000c1e1520 */
.L_x_56:
[----:B------:R-:W-:Y:S05]  /*3a40*/  BSYNC B1 ;  /* 0x0000000000017941 */ /* 0x000fea0003800000 */
.L_x_55:
[----:B0----5:R-:W-:Y:S01]  /*3a50*/  HADD2.F32 R89, -RZ, R120.H0_H0 ;  /* 0x20000078ff597230 */ /* 0x021fe20000004100 */
[----:B------:R-:W-:Y:S01]  /*3a60*/  ISETP.GT.AND P1, PT, R3, 0x88, P1 ;  /* 0x000000880300780c */ /* 0x000fe20000f24270 */
[----:B------:R-:W-:Y:S01]  /*3a70*/  @P3 IMAD.MOV.U32 R101, RZ, RZ, R103 ;  /* 0x000000ffff653224 */ /* 0x000fe200078e0067 */
[----:B------:R-:W-:Y:S02]  /*3a80*/  BSSY B1, `(.L_x_57) ;  /* 0x0000007000017945 */ /* 0x000fe40003800000 */
[----:B------:R-:W-:-:S04]  /*3a90*/  FMUL R20, R89, R106 ;  /* 0x0000006a59147220 */ /* 0x000fc80000400000 */
[----:B------:R-:W-:-:S05]  /*3aa0*/  FFMA R20, R93, R104, R20 ;  /* 0x000000685d147223 */ /* 0x000fca0000000014 */
[----:B------:R-:W-:-:S05]  /*3ab0*/  F2FP.F16.F32.PACK_AB R20, RZ, R20 ;  /* 0x00000014ff14723e */ /* 0x000fca00000000ff */
[----:B------:R0:W-:Y:S01]  /*3ac0*/  @P3 STG.E.U16 desc[UR36][R100.64+0x12], R20 ;  /* 0x0000121464003986 */ /* 0x0001e2000c101524 */
[----:B------:R-:W-:Y:S05]  /*3ad0*/  @!P1 BRA `(.L_x_58) ;  /* 0x0000000000049947 */ /* 0x000fea0003800000 */
[----:B------:R0:W5:Y:S02]  /*3ae0*/  LDG.E.LTC128B.U16 R120, desc[UR36][R14.64+0x10] ;  /* 0x000010240e787981 */ /* 0x000164000c1e1520 */
.L_x_58:
[----:B------:R-:W-:Y:S05]  /*3af0*/  BSYNC B1 ;  /* 0x0000000000017941 */ /* 0x000fea0003800000 */
.L_x_57:
        /* <DEDUP_REMOVED lines=9> */
.L_x_60:
[----:B------:R-:W-:Y:S05]  /*3b90*/  BSYNC B1 ;  /* 0x0000000000017941 */ /* 0x000fea0003800000 */
.L_x_59:
[----:B0----5:R-:W-:Y:S01]  /*3ba0*/  HADD2.F32 R89, -RZ, R120.H0_H0 ;  /* 0x20000078ff597230 */ /* 0x021fe20000004100 */
[----:B------:R-:W-:Y:S01]  /*3bb0*/  ISETP.GT.AND P3, PT, R6, 0x10, PT ;  /* 0x000000100600780c */ /* 0x000fe20003f64270 */
[----:B------:R-:W-:Y:S03]  /*3bc0*/  BSSY B1, `(.L_x_61) ;  /* 0x0000008000017945 */ /* 0x000fe60003800000 */
[----:B------:R-:W-:Y:S01]  /*3bd0*/  FMUL R20, R89, R106 ;  /* 0x0000006a59147220 */ /* 0x000fe20000400000 */
[----:B------:R-:W-:-:S03]  /*3be0*/  ISETP.GT.AND P0, PT, R3, RZ, P3 ;  /* 0x000000ff0300720c */ /* 0x000fc60001f04270 */
[----:B------:R-:W-:-:S05]  /*3bf0*/  FFMA R20, R95, R104, R20 ;  /* 0x000000685f147223 */ /* 0x000fca0000000014 */
[----:B------:R-:W-:-:S05]  /*3c00*/  F2FP.F16.F32.PACK_AB R20, RZ, R20 ;  /* 0x00000014ff14723e */ /* 0x000fca00000000ff */
[----:B------:R0:W-:Y:S01]  /*3c10*/  @P2 STG.E.U16 desc[UR36][R10.64+0x12], R20 ;  /* 0x000012140a002986 */ /* 0x0001e2000c101524 */
[----:B------:R-:W-:Y:S05]  /*3c20*/  @!P0 BRA `(.L_x_62) ;  /* 0x0000000000048947 */ /* 0x000fea0003800000 */
[----:B------:R0:W5:Y:S02]  /*3c30*/  LDG.E.LTC128B.U16 R120, desc[UR36][R12.64+0x20] ;  /* 0x000020240c787981 */ /* 0x000164000c1e1520 */
.L_x_62:
[----:B------:R-:W-:Y:S05]  /*3c40*/  BSYNC B1 ;  /* 0x0000000000017941 */ /* 0x000fea0003800000 */
.L_x_61:
        /* <DEDUP_REMOVED lines=10> */
.L_x_64:
[----:B------:R-:W-:Y:S05]  /*3cf0*/  BSYNC B1 ;  /* 0x0000000000017941 */ /* 0x000fea0003800000 */
.L_x_63:
        /* <DEDUP_REMOVED lines=9> */
.L_x_66:
[----:B------:R-:W-:Y:S05]  /*3d90*/  BSYNC B1 ;  /* 0x0000000000017941 */ /* 0x000fea0003800000 */
.L_x_65:
        /* <DEDUP_REMOVED lines=9> */
.L_x_68:
[----:B------:R-:W-:Y:S05]  /*3e30*/  BSYNC B1 ;  /* 0x0000000000017941 */ /* 0x000fea0003800000 */
.L_x_67:
        /* <DEDUP_REMOVED lines=10> */
.L_x_70:
[----:B------:R-:W-:Y:S05]  /*3ee0*/  BSYNC B1 ;  /* 0x0000000000017941 */ /* 0x000fea0003800000 */
.L_x_69:
[----:B-----5:R-:W-:Y:S01]  /*3ef0*/  HADD2.F32 R11, -RZ, R120.H0_H0 ;  /* 0x20000078ff0b7230 */ /* 0x020fe20000004100 */
        /* <DEDUP_REMOVED lines=9> */
.L_x_72:
[----:B------:R-:W-:Y:S05]  /*3f90*/  BSYNC B1 ;  /* 0x0000000000017941 */ /* 0x000fea0003800000 */
.L_x_71:
        /* <DEDUP_REMOVED lines=9> */
.L_x_74:
[----:B------:R-:W-:Y:S05]  /*4030*/  BSYNC B1 ;  /* 0x0000000000017941 */ /* 0x000fea0003800000 */
.L_x_73:
        /* <DEDUP_REMOVED lines=9> */
.L_x_76:
[----:B------:R-:W-:Y:S05]  /*40d0*/  BSYNC B1 ;  /* 0x0000000000017941 */ /* 0x000fea0003800000 */
.L_x_75:
        /* <DEDUP_REMOVED lines=9> */
.L_x_78:
[----:B------:R-:W-:Y:S05]  /*4170*/  BSYNC B1 ;  /* 0x0000000000017941 */ /* 0x000fea0003800000 */
.L_x_77:
[----:B-----5:R-:W-:Y:S01]  /*4180*/  HADD2.F32 R11, -RZ, R120.H0_H0 ;  /* 0x20000078ff0b7230 */ /* 0x020fe20000004100 */
[----:B------:R-:W-:Y:S01]  /*4190*/  ISETP.GT.AND P4, PT, R3, 0x80, P2 ;  /* 0x000000800300780c */ /* 0x000fe20001784270 */
[----:B------:R-:W-:Y:S03]  /*41a0*/  BSSY B1, `(.L_x_79) ;  /* 0x000000a000017945 */ /* 0x000fe60003800000 */
[----:B------:R-:W-:-:S04]  /*41b0*/  FMUL R11, R11, R106 ;  /* 0x0000006a0b0b7220 */ /* 0x000fc80000400000 */
[----:B------:R-:W-:Y:S01]  /*41c0*/  FFMA R72, R72, R104, R11 ;  /* 0x0000006848487223 */ /* 0x000fe2000000000b */
[----:B0-----:R-:W-:-:S04]  /*41d0*/  IMAD.WIDE.U32 R10, R4, 0xf0, R110 ;  /* 0x000000f0040a7825 */ /* 0x001fc800078e006e */
[----:B------:R-:W-:Y:S01]  /*41e0*/  F2FP.F16.F32.PACK_AB R72, RZ, R72 ;  /* 0x00000048ff48723e */ /* 0x000fe200000000ff */
[----:B------:R-:W-:Y:S02]  /*41f0*/  IMAD.IADD R5, R5, 0x1, R11 ;  /* 0x0000000105057824 */ /* 0x000fe400078e020b */
[----:B------:R-:W-:-:S05]  /*4200*/  IMAD.MOV.U32 R4, RZ, RZ, R10 ;  /* 0x000000ffff047224 */ /* 0x000fca00078e000a */
[----:B------:R0:W-:Y:S01]  /*4210*/  @P5 STG.E.U16 desc[UR36][R4.64+0x20], R72 ;  /* 0x0000204804005986 */ /* 0x0001e2000c101524 */
[----:B------:R-:W-:Y:S05]  /*4220*/  @!P4 BRA `(.L_x_80) ;  /* 0x000000000004c947 */ /* 0x000fea0003800000 */
[----:B------:R0:W5:Y:S02]  /*4230*/  LDG.E.LTC128B.U16 R120, desc[UR36][R98.64+0x22] ;  /* 0x0000222462787981 */ /* 0x000164000c1e1520 */
.L_x_80:
[----:B------:R-:W-:Y:S05]  /*4240*/  BSYNC B1 ;  /* 0x0000000000017941 */ /* 0x000fea0003800000 */
.L_x_79:
        /* <DEDUP_REMOVED lines=9> */
.L_x_82:
[----:B------:R-:W-:Y:S05]  /*42e0*/  BSYNC B1 ;  /* 0x0000000000017941 */ /* 0x000fea0003800000 */
.L_x_81:
[----:B-----5:R-:W-:Y:S01]  /*42f0*/  HADD2.F32 R11, -RZ, R120.H0_H0 ;  /* 0x20000078ff0b7230 */ /* 0x020fe20000004100 */
[----:B------:R-:W-:Y:S01]  /*4300*/  IADD3 R10, P4, R7, R10, RZ ;  /* 0x0000000a070a7210 */ /* 0x000fe20007f9e0ff */
[----:B------:R-:W-:Y:S01]  /*4310*/  BSSY B1, `(.L_x_83) ;  /* 0x0000009000017945 */ /* 0x000fe20003800000 */
[----:B------:R-:W-:Y:S02]  /*4320*/  ISETP.GT.AND P2, PT, R3, 0x88, P2 ;  /* 0x000000880300780c */ /* 0x000fe40001744270 */
[----:B------:R-:W-:-:S04]  /*4330*/  FMUL R11, R11, R106 ;  /* 0x0000006a0b0b7220 */ /* 0x000fc80000400000 */
[----:B------:R-:W-:-:S05]  /*4340*/  FFMA R11, R74, R104, R11 ;  /* 0x000000684a0b7223 */ /* 0x000fca000000000b */
[----:B------:R-:W-:Y:S01]  /*4350*/  F2FP.F16.F32.PACK_AB R7, RZ, R11 ;  /* 0x0000000bff07723e */ /* 0x000fe200000000ff */
[----:B------:R-:W-:-:S05]  /*4360*/  IMAD.X R11, R21, 0x1, R5, P4 ;  /* 0x00000001150b7824 */ /* 0x000fca00020e0605 */
[----:B------:R0:W-:Y:S01]  /*4370*/  @P3 STG.E.U16 desc[UR36][R10.64+0x20], R7 ;  /* 0x000020070a003986 */ /* 0x0001e2000c101524 */
[----:B------:R-:W-:Y:S05]  /*4380*/  @!P2 BRA `(.L_x_84) ;  /* 0x000000000004a947 */ /* 0x000fea0003800000 */
[----:B------:R0:W5:Y:S02]  /*4390*/  LDG.E.LTC128B.U16 R120, desc[UR36][R14.64+0x22] ;  /* 0x000022240e787981 */ /* 0x000164000c1e1520 */
.L_x_84:
[----:B------:R-:W-:Y:S05]  /*43a0*/  BSYNC B1 ;  /* 0x0000000000017941 */ /* 0x000fea0003800000 */
.L_x_83:
        /* <DEDUP_REMOVED lines=9> */
.L_x_86:
[----:B------:R-:W-:Y:S05]  /*4440*/  BSYNC B1 ;  /* 0x0000000000017941 */ /* 0x000fea0003800000 */
.L_x_85:
        /* <DEDUP_REMOVED lines=9> */
.L_x_88:
[----:B------:R-:W-:Y:S05]  /*44e0*/  BSYNC B1 ;  /* 0x0000000000017941 */ /* 0x000fea0003800000 */
.L_x_87:
        /* <DEDUP_REMOVED lines=9> */
.L_x_90:
[----:B------:R-:W-:Y:S05]  /*4580*/  BSYNC B1 ;  /* 0x0000000000017941 */ /* 0x000fea0003800000 */
.L_x_89:
        /* <DEDUP_REMOVED lines=9> */
.L_x_92:
[----:B------:R-:W-:Y:S05]  /*4620*/  BSYNC B1 ;  /* 0x0000000000017941 */ /* 0x000fea0003800000 */
.L_x_91:
        /* <DEDUP_REMOVED lines=10> */
.L_x_94:
[----:B------:R-:W-:Y:S05]  /*46d0*/  BSYNC B1 ;  /* 0x0000000000017941 */ /* 0x000fea0003800000 */
.L_x_93:
        /* <DEDUP_REMOVED lines=10> */
.L_x_96:
[----:B------:R-:W-:Y:S05]  /*4780*/  BSYNC B1 ;  /* 0x0000000000017941 */ /* 0x000fea0003800000 */
.L_x_95:
        /* <DEDUP_REMOVED lines=9> */
.L_x_98:
[----:B------:R-:W-:Y:S05]  /*4820*/  BSYNC B1 ;  /* 0x0000000000017941 */ /* 0x000fea0003800000 */
.L_x_97:
        /* <DEDUP_REMOVED lines=9> */
.L_x_100:
[----:B------:R-:W-:Y:S05]  /*48c0*/  BSYNC B1 ;  /* 0x0000000000017941 */ /* 0x000fea0003800000 */
.L_x_99:
        /* <DEDUP_REMOVED lines=10> */
.L_x_102:
[----:B------:R-:W-:Y:S05]  /*4970*/  BSYNC B1 ;  /* 0x0000000000017941 */ /* 0x000fea0003800000 */
.L_x_101:
        /* <DEDUP_REMOVED lines=10> */
.L_x_104:
[----:B------:R-:W-:Y:S05]  /*4a20*/  BSYNC B1 ;  /* 0x0000000000017941 */ /* 0x000fea0003800000 */
.L_x_103:
        /* <DEDUP_REMOVED lines=9> */
.L_x_106:
[----:B------:R-:W-:Y:S05]  /*4ac0*/  BSYNC B1 ;  /* 0x0000000000017941 */ /* 0x000fea0003800000 */
.L_x_105:
        /* <DEDUP_REMOVED lines=9> */
.L_x_108:
[----:B------:R-:W-:Y:S05]  /*4b60*/  BSYNC B1 ;  /* 0x0000000000017941 */ /* 0x000fea0003800000 */
.L_x_107:
        /* <DEDUP_REMOVED lines=9> */
.L_x_110:
[----:B------:R-:W-:Y:S05]  /*4c00*/  BSYNC B1 ;  /* 0x0000000000017941 */ /* 0x000fea0003800000 */
.L_x_109:
        /* <DEDUP_REMOVED lines=9> */
.L_x_112:
[----:B------:R-:W-:Y:S05]  /*4ca0*/  BSYNC B1 ;  /* 0x0000000000017941 */ /* 0x000fea0003800000 */
.L_x_111:
        /* <DEDUP_REMOVED lines=9> */
.L_x_114:
[----:B------:R-:W-:Y:S05]  /*4d40*/  BSYNC B1 ;  /* 0x0000000000017941 */ /* 0x000fea0003800000 */
.L_x_113:
        /* <DEDUP_REMOVED lines=9> */
.L_x_116:
[----:B------:R-:W-:Y:S05]  /*4de0*/  BSYNC B1 ;  /* 0x0000000000017941 */ /* 0x000fea0003800000 */
.L_x_115:
        /* <DEDUP_REMOVED lines=9> */
.L_x_118:
[----:B------:R-:W-:Y:S05]  /*4e80*/  BSYNC B1 ;  /* 0x0000000000017941 */ /* 0x000fea0003800000 */
.L_x_117:
        /* <DEDUP_REMOVED lines=9> */
.L_x_120:
[----:B------:R-:W-:Y:S05]  /*4f20*/  BSYNC B1 ;  /* 0x0000000000017941 */ /* 0x000fea0003800000 */
.L_x_119:
        /* <DEDUP_REMOVED lines=9> */
.L_x_122:
[----:B------:R-:W-:Y:S05]  /*4fc0*/  BSYNC B1 ;  /* 0x0000000000017941 */ /* 0x000fea0003800000 */
.L_x_121:
        /* <DEDUP_REMOVED lines=9> */
.L_x_124:
[----:B------:R-:W-:Y:S05]  /*5060*/  BSYNC B1 ;  /* 0x0000000000017941 */ /* 0x000fea0003800000 */
.L_x_123:
        /* <DEDUP_REMOVED lines=10> */
.L_x_126:
[----:B------:R-:W-:Y:S05]  /*5110*/  BSYNC B1 ;  /* 0x0000000000017941 */ /* 0x000fea0003800000 */
.L_x_125:
        /* <DEDUP_REMOVED lines=10> */
.L_x_128:
[----:B------:R-:W-:Y:S05]  /*51c0*/  BSYNC B1 ;  /* 0x0000000000017941 */ /* 0x000fea0003800000 */
.L_x_127:
        /* <DEDUP_REMOVED lines=9> */
.L_x_130:
[----:B------:R-:W-:Y:S05]  /*5260*/  BSYNC B1 ;  /* 0x0000000000017941 */ /* 0x000fea0003800000 */
.L_x_129:
        /* <DEDUP_REMOVED lines=9> */
.L_x_132:
[----:B------:R-:W-:Y:S05]  /*5300*/  BSYNC B1 ;  /* 0x0000000000017941 */ /* 0x000fea0003800000 */
.L_x_131:
        /* <DEDUP_REMOVED lines=10> */
.L_x_134:
[----:B------:R-:W-:Y:S05]  /*53b0*/  BSYNC B1 ;  /* 0x0000000000017941 */ /* 0x000fea0003800000 */
.L_x_133:
        /* <DEDUP_REMOVED lines=10> */
.L_x_136:
[----:B------:R-:W-:Y:S05]  /*5460*/  BSYNC B1 ;  /* 0x0000000000017941 */ /* 0x000fea0003800000 */
.L_x_135:
        /* <DEDUP_REMOVED lines=9> */
.L_x_138:
[----:B------:R-:W-:Y:S05]  /*5500*/  BSYNC B1 ;  /* 0x0000000000017941 */ /* 0x000fea0003800000 */
.L_x_137:
        /* <DEDUP_REMOVED lines=9> */
.L_x_140:
[----:B------:R-:W-:Y:S05]  /*55a0*/  BSYNC B1 ;  /* 0x0000000000017941 */ /* 0x000fea0003800000 */
.L_x_139:
        /* <DEDUP_REMOVED lines=9> */
.L_x_142:
[----:B------:R-:W-:Y:S05]  /*5640*/  BSYNC B1 ;  /* 0x0000000000017941 */ /* 0x000fea0003800000 */
.L_x_141:
        /* <DEDUP_REMOVED lines=9> */
.L_x_144:
[----:B------:R-:W-:Y:S05]  /*56e0*/  BSYNC B1 ;  /* 0x0000000000017941 */ /* 0x000fea0003800000 */
.L_x_143:
        /* <DEDUP_REMOVED lines=9> */
.L_x_146:
[----:B------:R-:W-:Y:S05]  /*5780*/  BSYNC B1 ;  /* 0x0000000000017941 */ /* 0x000fea0003800000 */
.L_x_145:
        /* <DEDUP_REMOVED lines=9> */
.L_x_148:
[----:B------:R-:W-:Y:S05]  /*5820*/  BSYNC B1 ;  /* 0x0000000000017941 */ /* 0x000fea0003800000 */
.L_x_147:
        /* <DEDUP_REMOVED lines=9> */
.L_x_150:
[----:B------:R-:W-:Y:S05]  /*58c0*/  BSYNC B1 ;  /* 0x0000000000017941 */ /* 0x000fea0003800000 */
.L_x_149:
        /* <DEDUP_REMOVED lines=9> */
.L_x_152:
[----:B------:R-:W-:Y:S05]  /*5960*/  BSYNC B1 ;  /* 0x0000000000017941 */ /* 0x000fea0003800000 */
.L_x_151:
        /* <DEDUP_REMOVED lines=9> */
.L_x_154:
[----:B------:R-:W-:Y:S05]  /*5a00*/  BSYNC B1 ;  /* 0x0000000000017941 */ /* 0x000fea0003800000 */
.L_x_153:
        /* <DEDUP_REMOVED lines=9> */
.L_x_156:
[----:B------:R-:W-:Y:S05]  /*5aa0*/  BSYNC B1 ;  /* 0x0000000000017941 */ /* 0x000fea0003800000 */
.L_x_155:
        /* <DEDUP_REMOVED lines=10> */
.L_x_158:
[----:B------:R-:W-:Y:S05]  /*5b50*/  BSYNC B1 ;  /* 0x0000000000017941 */ /* 0x000fea0003800000 */
.L_x_157:
        /* <DEDUP_REMOVED lines=10> */
.L_x_160:
[----:B------:R-:W-:Y:S05]  /*5c00*/  BSYNC B1 ;  /* 0x0000000000017941 */ /* 0x000fea0003800000 */
.L_x_159:
        /* <DEDUP_REMOVED lines=9> */
.L_x_162:
[----:B------:R-:W-:Y:S05]  /*5ca0*/  BSYNC B1 ;  /* 0x0000000000017941 */ /* 0x000fea0003800000 */
.L_x_161:
        /* <DEDUP_REMOVED lines=9> */
.L_x_164:
[----:B------:R-:W-:Y:S05]  /*5d40*/  BSYNC B1 ;  /* 0x0000000000017941 */ /* 0x000fea0003800000 */
.L_x_163:
        /* <DEDUP_REMOVED lines=10> */
.L_x_166:
[----:B------:R-:W-:Y:S05]  /*5df0*/  BSYNC B1 ;  /* 0x0000000000017941 */ /* 0x000fea0003800000 */
.L_x_165:
        /* <DEDUP_REMOVED lines=10> */
.L_x_168:
[----:B------:R-:W-:Y:S05]  /*5ea0*/  BSYNC B1 ;  /* 0x0000000000017941 */ /* 0x000fea0003800000 */
.L_x_167:
        /* <DEDUP_REMOVED lines=9> */
.L_x_170:
[----:B------:R-:W-:Y:S05]  /*5f40*/  BSYNC B1 ;  /* 0x0000000000017941 */ /* 0x000fea0003800000 */
.L_x_169:
        /* <DEDUP_REMOVED lines=9> */
.L_x_172:
[----:B------:R-:W-:Y:S05]  /*5fe0*/  BSYNC B1 ;  /* 0x0000000000017941 */ /* 0x000fea0003800000 */
.L_x_171:
        /* <DEDUP_REMOVED lines=9> */
.L_x_174:
[----:B------:R-:W-:Y:S05]  /*6080*/  BSYNC B1 ;  /* 0x0000000000017941 */ /* 0x000fea0003800000 */
.L_x_173:
        /* <DEDUP_REMOVED lines=9> */
.L_x_176:
[----:B------:R-:W-:Y:S05]  /*6120*/  BSYNC B1 ;  /* 0x0000000000017941 */ /* 0x000fea0003800000 */
.L_x_175:
        /* <DEDUP_REMOVED lines=9> */
.L_x_178:
[----:B------:R-:W-:Y:S05]  /*61c0*/  BSYNC B1 ;  /* 0x0000000000017941 */ /* 0x000fea0003800000 */
.L_x_177:
        /* <DEDUP_REMOVED lines=9> */
.L_x_180:
[----:B------:R-:W-:Y:S05]  /*6260*/  BSYNC B1 ;  /* 0x0000000000017941 */ /* 0x000fea0003800000 */
.L_x_179:
        /* <DEDUP_REMOVED lines=9> */
.L_x_182:
[----:B------:R-:W-:Y:S05]  /*6300*/  BSYNC B1 ;  /* 0x0000000000017941 */ /* 0x000fea0003800000 */
.L_x_181:
        /* <DEDUP_REMOVED lines=9> */
.L_x_184:
[----:B------:R-:W-:Y:S05]  /*63a0*/  BSYNC B1 ;  /* 0x0000000000017941 */ /* 0x000fea0003800000 */
.L_x_183:
        /* <DEDUP_REMOVED lines=9> */
.L_x_186:
[----:B------:R-:W-:Y:S05]  /*6440*/  BSYNC B1 ;  /* 0x0000000000017941 */ /* 0x000fea0003800000 */
.L_x_185:
        /* <DEDUP_REMOVED lines=9> */
.L_x_188:
[----:B------:R-:W-:Y:S05]  /*64e0*/  BSYNC B1 ;  /* 0x0000000000017941 */ /* 0x000fea0003800000 */
.L_x_187:
[----:B------:R-:W-:Y:S05]  /*64f0*/  @!P0 BRA `(.L_x_189) ;  /* 0x0000001400c08947 */ /* 0x000fea0003800000 */
[----:B-----5:R-:W-:-:S05]  /*6500*/  HADD2.F32 R3, -RZ, R120.H0_H0 ;  /* 0x20000078ff037230 */ /* 0x020fca0000004100 */
[----:B------:R-:W-:-:S04]  /*6510*/  FMUL R4, R3, R106 ;  /* 0x0000006a03047220 */ /* 0x000fc80000400000 */
[----:B------:R-:W-:-:S05]  /*6520*/  FFMA R4, R31, R104, R4 ;  /* 0x000000681f047223 */ /* 0x000fca0000000004 */
[----:B------:R-:W-:-:S05]  /*6530*/  F2FP.F16.F32.PACK_AB R4, RZ, R4 ;  /* 0x00000004ff04723e */ /* 0x000fca00000000ff */
[----:B------:R0:W-:Y:S01]  /*6540*/  STG.E.U16 desc[UR36][R10.64+0x92], R4 ;  /* 0x000092040a007986 */ /* 0x0001e2000c101524 */
[----:B------:R-:W-:Y:S05]  /*6550*/  BRA `(.L_x_189) ;  /* 0x0000001400a87947 */ /* 0x000fea0003800000 */
.L_x_34:
[----:B------:R-:W-:Y:S01]  /*6560*/  ULDC.64 UR4, c[0x0][0x5c0] ;  /* 0x0001700000047ab9 */ /* 0x000fe20000000a00 */
[-C--:B------:R-:W-:Y:S01]  /*6570*/  FMUL R96, R96, R104.reuse ;  /* 0x0000006860607220 */ /* 0x080fe20000400000 */
[----:B------:R-:W-:Y:S01]  /*6580*/  LEA R8, P2, R112, UR4, 0x1 ;  /* 0x0000000470087c11 */ /* 0x000fe2000f8408ff */
[----:B------:R-:W-:Y:S01]  /*6590*/  IMAD.SHL.U32 R105, R4, 0x10, RZ ;  /* 0x0000001004697824 */ /* 0x000fe200078e00ff */
[----:B------:R-:W-:Y:S01]  /*65a0*/  ISETP.GT.AND P3, PT, R6, 0x1, PT ;  /* 0x000000010600780c */ /* 0x000fe20003f64270 */
[----:B------:R-:W-:Y:S01]  /*65b0*/  FMUL R97, R97, R104 ;  /* 0x0000006861617220 */ /* 0x000fe20000400000 */
[----:B------:R-:W-:Y:S01]  /*65c0*/  F2FP.F16.F32.PACK_AB R96, RZ, R96 ;  /* 0x00000060ff60723e */ /* 0x000fe200000000ff */
[-C--:B------:R-:W-:Y:S01]  /*65d0*/  FMUL R99, R99, R104.reuse ;  /* 0x0000006863637220 */ /* 0x080fe20000400000 */
[----:B------:R-:W-:Y:S01]  /*65e0*/  LEA.HI.X R9, R112, UR5, R123, 0x1, P2 ;  /* 0x0000000570097c11 */ /* 0x000fe200090f0c7b */
[-C--:B------:R-:W-:Y:S01]  /*65f0*/  FMUL R98, R98, R104.reuse ;  /* 0x0000006862627220 */ /* 0x080fe20000400000 */
[----:B------:R-:W-:Y:S01]  /*6600*/  ISETP.GT.AND P2, PT, R3, RZ, P3 ;  /* 0x000000ff0300720c */ /* 0x000fe20001f44270 */
[-C--:B------:R-:W-:Y:S01]  /*6610*/  FMUL R101, R101, R104.reuse ;  /* 0x0000006865657220 */ /* 0x080fe20000400000 */
[----:B------:R-:W-:Y:S01]  /*6620*/  SHF.L.U64.HI R7, R4, 0x4, R5 ;  /* 0x0000000404077819 */ /* 0x000fe20000010205 */
[----:B------:R-:W-:Y:S01]  /*6630*/  @P1 STG.E.U16 desc[UR36][R8.64], R96 ;  /* 0x0000006008001986 */ /* 0x000fe2000c101524 */
[----:B------:R-:W-:Y:S01]  /*6640*/  ISETP.GT.AND P1, PT, R3, 0x8, P3 ;  /* 0x000000080300780c */ /* 0x000fe20001f24270 */
[----:B------:R-:W-:Y:S01]  /*6650*/  FMUL R100, R100, R104 ;  /* 0x0000006864647220 */ /* 0x000fe20000400000 */
[----:B------:R-:W-:Y:S01]  /*6660*/  IADD3 R10, P4, R105, R8, RZ ;  /* 0x00000008690a7210 */ /* 0x000fe20007f9e0ff */
[-C--:B------:R-:W-:Y:S01]  /*6670*/  FMUL R103, R103, R104.reuse ;  /* 0x0000006867677220 */ /* 0x080fe20000400000 */
[----:B------:R-:W-:Y:S01]  /*6680*/  F2FP.F16.F32.PACK_AB R97, RZ, R97 ;  /* 0x00000061ff61723e */ /* 0x000fe200000000ff */
[----:B------:R-:W-:Y:S01]  /*6690*/  FMUL R102, R102, R104 ;  /* 0x0000006866667220 */ /* 0x000fe20000400000 */
[----:B------:R-:W-:Y:S01]  /*66a0*/  F2FP.F16.F32.PACK_AB R99, RZ, R99 ;  /* 0x00000063ff63723e */ /* 0x000fe200000000ff */
[----:B------:R-:W-:Y:S01]  /*66b0*/  IMAD.X R11, R7, 0x1, R9, P4 ;  /* 0x00000001070b7824 */ /* 0x000fe200020e0609 */
[----:B------:R-:W-:Y:S01]  /*66c0*/  ISETP.GT.AND P5, PT, R3, 0x8, P0 ;  /* 0x000000080300780c */ /* 0x000fe200007a4270 */
[----:B------:R0:W-:Y:S01]  /*66d0*/  @P2 STG.E.U16 desc[UR36][R8.64+0x2], R97 ;  /* 0x0000026108002986 */ /* 0x0001e2000c101524 */
[----:B------:R-:W-:Y:S01]  /*66e0*/  F2FP.F16.F32.PACK_AB R98, RZ, R98 ;  /* 0x00000062ff62723e */ /* 0x000fe200000000ff */
[----:B------:R-:W-:Y:S01]  /*66f0*/  FMUL R88, R88, R104 ;  /* 0x0000006858587220 */ /* 0x000fe20000400000 */
[C---:B------:R-:W-:Y:S01]  /*6700*/  ISETP.GT.AND P2, PT, R6.reuse, 0x8, PT ;  /* 0x000000080600780c */ /* 0x040fe20003f44270 */
[----:B------:R-:W-:Y:S01]  /*6710*/  @P1 STG.E.U16 desc[UR36][R10.64+0x2], R99 ;  /* 0x000002630a001986 */ /* 0x000fe2000c101524 */
[----:B------:R-:W-:Y:S01]  /*6720*/  ISETP.GT.AND P1, PT, R6, 0x9, PT ;  /* 0x000000090600780c */ /* 0x000fe20003f24270 */
[----:B------:R-:W-:Y:S01]  /*6730*/  IMAD.WIDE.U32 R12, R4, 0xf0, R10 ;  /* 0x000000f0040c7825 */ /* 0x000fe200078e000a */
[----:B------:R-:W-:-:S03]  /*6740*/  F2FP.F16.F32.PACK_AB R101, RZ, R101 ;  /* 0x00000065ff65723e */ /* 0x000fc600000000ff */
[-C--:B------:R-:W-:Y:S01]  /*6750*/  FMUL R89, R89, R104.reuse ;  /* 0x0000006859597220 */ /* 0x080fe20000400000 */
[C---:B------:R-:W-:Y:S01]  /*6760*/  ISETP.GT.AND P4, PT, R3.reuse, RZ, P1 ;  /* 0x000000ff0300720c */ /* 0x040fe20000f84270 */
[----:B------:R-:W-:Y:S01]  /*6770*/  FMUL R90, R90, R104 ;  /* 0x000000685a5a7220 */ /* 0x000fe20000400000 */
[----:B------:R-:W-:Y:S01]  /*6780*/  F2FP.F16.F32.PACK_AB R100, RZ, R100 ;  /* 0x00000064ff64723e */ /* 0x000fe200000000ff */
[----:B------:R-:W-:Y:S01]  /*6790*/  @P5 STG.E.U16 desc[UR36][R10.64], R98 ;  /* 0x000000620a005986 */ /* 0x000fe2000c101524 */
[----:B------:R-:W-:Y:S01]  /*67a0*/  ISETP.GT.AND P5, PT, R3, RZ, P2 ;  /* 0x000000ff0300720c */ /* 0x000fe200017a4270 */
[----:B0-----:R-:W-:Y:S01]  /*67b0*/  IMAD R97, R5, 0xf0, RZ ;  /* 0x000000f005617824 */ /* 0x001fe200078e02ff */
[----:B------:R-:W-:Y:S01]  /*67c0*/  F2FP.F16.F32.PACK_AB R103, RZ, R103 ;  /* 0x00000067ff67723e */ /* 0x000fe200000000ff */
[----:B------:R-:W-:Y:S01]  /*67d0*/  FMUL R91, R91, R104 ;  /* 0x000000685b5b7220 */ /* 0x000fe20000400000 */
[----:B------:R-:W-:Y:S01]  /*67e0*/  F2FP.F16.F32.PACK_AB R102, RZ, R102 ;  /* 0x00000066ff66723e */ /* 0x000fe200000000ff */
[----:B------:R-:W-:Y:S01]  /*67f0*/  IMAD.IADD R13, R97, 0x1, R13 ;  /* 0x00000001610d7824 */ /* 0x000fe200078e020d */
[----:B------:R-:W-:Y:S01]  /*6800*/  F2FP.F16.F32.PACK_AB R88, RZ, R88 ;  /* 0x00000058ff58723e */ /* 0x000fe200000000ff */
[-C--:B------:R-:W-:Y:S01]  /*6810*/  FMUL R92, R92, R104.reuse ;  /* 0x000000685c5c7220 */ /* 0x080fe20000400000 */
[----:B------:R-:W-:Y:S01]  /*6820*/  F2FP.F16.F32.PACK_AB R89, RZ, R89 ;  /* 0x00000059ff59723e */ /* 0x000fe200000000ff */
[----:B------:R-:W-:Y:S01]  /*6830*/  @P4 STG.E.U16 desc[UR36][R8.64+0x12], R101 ;  /* 0x0000126508004986 */ /* 0x000fe2000c101524 */
[----:B------:R-:W-:Y:S01]  /*6840*/  ISETP.GT.AND P4, PT, R3, 0x8, P1 ;  /* 0x000000080300780c */ /* 0x000fe20000f84270 */
[----:B------:R-:W-:Y:S01]  /*6850*/  FMUL R93, R93, R104 ;  /* 0x000000685d5d7220 */ /* 0x000fe20000400000 */
[----:B------:R-:W-:Y:S01]  /*6860*/  F2FP.F16.F32.PACK_AB R90, RZ, R90 ;  /* 0x0000005aff5a723e */ /* 0x000fe200000000ff */
[----:B------:R-:W-:Y:S01]  /*6870*/  @P5 STG.E.U16 desc[UR36][R8.64+0x10], R100 ;  /* 0x0000106408005986 */ /* 0x000fe2000c101524 */
[----:B------:R-:W-:Y:S01]  /*6880*/  ISETP.GT.AND P5, PT, R3, 0x8, P2 ;  /* 0x000000080300780c */ /* 0x000fe200017a4270 */
[-C--:B------:R-:W-:Y:S01]  /*6890*/  FMUL R94, R94, R104.reuse ;  /* 0x000000685e5e7220 */ /* 0x080fe20000400000 */
[----:B------:R-:W-:Y:S01]  /*68a0*/  F2FP.F16.F32.PACK_AB R91, RZ, R91 ;  /* 0x0000005bff5b723e */ /* 0x000fe200000000ff */
[----:B------:R-:W-:Y:S01]  /*68b0*/  FMUL R95, R95, R104 ;  /* 0x000000685f5f7220 */ /* 0x000fe20000400000 */
[----:B------:R-:W-:Y:S01]  /*68c0*/  F2FP.F16.F32.PACK_AB R92, RZ, R92 ;  /* 0x0000005cff5c723e */ /* 0x000fe200000000ff */
[-C--:B------:R-:W-:Y:S01]  /*68d0*/  FMUL R81, R81, R104.reuse ;  /* 0x0000006851517220 */ /* 0x080fe20000400000 */
[----:B------:R-:W-:Y:S01]  /*68e0*/  F2FP.F16.F32.PACK_AB R93, RZ, R93 ;  /* 0x0000005dff5d723e */ /* 0x000fe200000000ff */
[----:B------:R-:W-:Y:S01]  /*68f0*/  FMUL R80, R80, R104 ;  /* 0x0000006850507220 */ /* 0x000fe20000400000 */
[----:B------:R-:W-:Y:S01]  /*6900*/  F2FP.F16.F32.PACK_AB R94, RZ, R94 ;  /* 0x0000005eff5e723e */ /* 0x000fe200000000ff */
[----:B------:R-:W-:Y:S01]  /*6910*/  @P4 STG.E.U16 desc[UR36][R10.64+0x12], R103 ;  /* 0x000012670a004986 */ /* 0x000fe2000c101524 */
[C---:B------:R-:W-:Y:S01]  /*6920*/  ISETP.GT.AND P4, PT, R3.reuse, 0x80, P0 ;  /* 0x000000800300780c */ /* 0x040fe20000784270 */
[-C--:B------:R-:W-:Y:S01]  /*6930*/  FMUL R82, R82, R104.reuse ;  /* 0x0000006852527220 */ /* 0x080fe20000400000 */
[C---:B------:R-:W-:Y:S01]  /*6940*/  ISETP.GT.AND P0, PT, R3.reuse, 0x88, P0 ;  /* 0x000000880300780c */ /* 0x040fe20000704270 */
[----:B------:R-:W-:Y:S01]  /*6950*/  @P5 STG.E.U16 desc[UR36][R10.64+0x10], R102 ;  /* 0x000010660a005986 */ /* 0x000fe2000c101524 */
[----:B------:R-:W-:Y:S01]  /*6960*/  ISETP.GT.AND P5, PT, R3, 0x80, P3 ;  /* 0x000000800300780c */ /* 0x000fe20001fa4270 */
[-C--:B------:R-:W-:Y:S01]  /*6970*/  FMUL R83, R83, R104.reuse ;  /* 0x0000006853537220 */ /* 0x080fe20000400000 */
[----:B------:R-:W-:Y:S01]  /*6980*/  ISETP.GT.AND P3, PT, R3, 0x88, P3 ;  /* 0x000000880300780c */ /* 0x000fe20001f64270 */
[-C--:B------:R-:W-:Y:S01]  /*6990*/  FMUL R84, R84, R104.reuse ;  /* 0x0000006854547220 */ /* 0x080fe20000400000 */
[----:B------:R-:W-:Y:S01]  /*69a0*/  F2FP.F16.F32.PACK_AB R95, RZ, R95 ;  /* 0x0000005fff5f723e */ /* 0x000fe200000000ff */
[-C--:B------:R-:W-:Y:S01]  /*69b0*/  FMUL R85, R85, R104.reuse ;  /* 0x0000006855557220 */ /* 0x080fe20000400000 */
[----:B------:R-:W-:Y:S01]  /*69c0*/  F2FP.F16.F32.PACK_AB R81, RZ, R81 ;  /* 0x00000051ff51723e */ /* 0x000fe200000000ff */
[----:B------:R-:W-:Y:S01]  /*69d0*/  FMUL R86, R86, R104 ;  /* 0x0000006856567220 */ /* 0x000fe20000400000 */
[----:B------:R-:W-:Y:S01]  /*69e0*/  F2FP.F16.F32.PACK_AB R80, RZ, R80 ;  /* 0x00000050ff50723e */ /* 0x000fe200000000ff */
[----:B------:R0:W-:Y:S01]  /*69f0*/  @P4 STG.E.U16 desc[UR36][R12.64], R88 ;  /* 0x000000580c004986 */ /* 0x0001e2000c101524 */
[----:B------:R-:W-:Y:S01]  /*6a00*/  IADD3 R14, P4, R105, R12, RZ ;  /* 0x0000000c690e7210 */ /* 0x000fe20007f9e0ff */
[----:B------:R-:W-:Y:S01]  /*6a10*/  FMUL R87, R87, R104 ;  /* 0x0000006857577220 */ /* 0x000fe20000400000 */
[----:B------:R-:W-:Y:S01]  /*6a20*/  F2FP.F16.F32.PACK_AB R82, RZ, R82 ;  /* 0x00000052ff52723e */ /* 0x000fe200000000ff */
[----:B------:R1:W-:Y:S01]  /*6a30*/  @P5 STG.E.U16 desc[UR36][R12.64+0x2], R89 ;  /* 0x000002590c005986 */ /* 0x0003e2000c101524 */
[----:B------:R-:W-:Y:S01]  /*6a40*/  ISETP.GT.AND P5, PT, R3, 0x80, P2 ;  /* 0x000000800300780c */ /* 0x000fe200017a4270 */
[----:B------:R-:W-:Y:S01]  /*6a50*/  IMAD.X R15, R7, 0x1, R13, P4 ;  /* 0x00000001070f7824 */ /* 0x000fe200020e060d */
[C---:B------:R-:W-:Y:S01]  /*6a60*/  ISETP.GT.AND P4, PT, R3.reuse, 0x80, P1 ;  /* 0x000000800300780c */ /* 0x040fe20000f84270 */
[----:B------:R-:W-:Y:S01]  /*6a70*/  FMUL R72, R72, R104 ;  /* 0x0000006848487220 */ /* 0x000fe20000400000 */
[----:B------:R-:W-:Y:S01]  /*6a80*/  ISETP.GT.AND P1, PT, R3, 0x88, P1 ;  /* 0x000000880300780c */ /* 0x000fe20000f24270 */
[----:B------:R-:W-:Y:S01]  /*6a90*/  IMAD.WIDE.U32 R4, R4, 0xf0, R10 ;  /* 0x000000f004047825 */ /* 0x000fe200078e000a */
[----:B------:R-:W-:Y:S01]  /*6aa0*/  @P0 STG.E.U16 desc[UR36][R14.64], R90 ;  /* 0x0000005a0e000986 */ /* 0x000fe2000c101524 */
[----:B------:R-:W-:-:S02]  /*6ab0*/  ISETP.GT.AND P0, PT, R6, 0x11, PT ;  /* 0x000000110600780c */ /* 0x000fc40003f04270 */
[----:B------:R-:W-:Y:S01]  /*6ac0*/  FMUL R73, R73, R104 ;  /* 0x0000006849497220 */ /* 0x000fe20000400000 */
[----:B------:R-:W-:Y:S01]  /*6ad0*/  F2FP.F16.F32.PACK_AB R83, RZ, R83 ;  /* 0x00000053ff53723e */ /* 0x000fe200000000ff */
[----:B------:R-:W-:Y:S01]  /*6ae0*/  IMAD.IADD R5, R97, 0x1, R5 ;  /* 0x0000000161057824 */ /* 0x000fe200078e0205 */
[----:B------:R-:W-:Y:S01]  /*6af0*/  F2FP.F16.F32.PACK_AB R84, RZ, R84 ;  /* 0x00000054ff54723e */ /* 0x000fe200000000ff */
[----:B------:R-:W-:Y:S01]  /*6b00*/  FMUL R74, R74, R104 ;  /* 0x000000684a4a7220 */ /* 0x000fe20000400000 */
[--C-:B------:R-:W-:Y:S01]  /*6b10*/  @P5 IMAD.MOV.U32 R20, RZ, RZ, R12.reuse ;  /* 0x000000ffff145224 */ /* 0x100fe200078e000c */
[----:B------:R-:W-:Y:S01]  /*6b20*/  F2FP.F16.F32.PACK_AB R85, RZ, R85 ;  /* 0x00000055ff55723e */ /* 0x000fe200000000ff */
[--C-:B------:R-:W-:Y:S01]  /*6b30*/  @P5 IMAD.MOV.U32 R21, RZ, RZ, R13.reuse ;  /* 0x000000ffff155224 */ /* 0x100fe200078e000d */
[----:B------:R-:W-:Y:S01]  /*6b40*/  F2FP.F16.F32.PACK_AB R86, RZ, R86 ;  /* 0x00000056ff56723e */ /* 0x000fe200000000ff */
[----:B0-----:R-:W-:Y:S01]  /*6b50*/  @P4 IMAD.MOV.U32 R88, RZ, RZ, R12 ;  /* 0x000000ffff584224 */ /* 0x001fe200078e000c */
[----:B------:R-:W-:Y:S01]  /*6b60*/  F2FP.F16.F32.PACK_AB R87, RZ, R87 ;  /* 0x00000057ff57723e */ /* 0x000fe200000000ff */
[----:B-1----:R-:W-:Y:S01]  /*6b70*/  @P4 IMAD.MOV.U32 R89, RZ, RZ, R13 ;  /* 0x000000ffff594224 */ /* 0x002fe200078e000d */
[----:B------:R-:W-:Y:S01]  /*6b80*/  F2FP.F16.F32.PACK_AB R72, RZ, R72 ;  /* 0x00000048ff48723e */ /* 0x000fe200000000ff */
[--C-:B------:R-:W-:Y:S01]  /*6b90*/  @P3 IMAD.MOV.U32 R12, RZ, RZ, R14.reuse ;  /* 0x000000ffff0c3224 */ /* 0x100fe200078e000e */
[----:B------:R-:W-:Y:S01]  /*6ba0*/  F2FP.F16.F32.PACK_AB R73, RZ, R73 ;  /* 0x00000049ff49723e */ /* 0x000fe200000000ff */
[--C-:B------:R-:W-:Y:S01]  /*6bb0*/  @P3 IMAD.MOV.U32 R13, RZ, RZ, R15.reuse ;  /* 0x000000ffff0d3224 */ /* 0x100fe200078e000f */
[----:B------:R-:W-:Y:S01]  /*6bc0*/  F2FP.F16.F32.PACK_AB R74, RZ, R74 ;  /* 0x0000004aff4a723e */ /* 0x000fe200000000ff */
[-C--:B------:R-:W-:Y:S01]  /*6bd0*/  FMUL R75, R75, R104.reuse ;  /* 0x000000684b4b7220 */ /* 0x080fe20000400000 */
[-C--:B------:R-:W-:Y:S01]  /*6be0*/  FMUL R76, R76, R104.reuse ;  /* 0x000000684c4c7220 */ /* 0x080fe20000400000 */
[-C--:B------:R-:W-:Y:S01]  /*6bf0*/  FMUL R77, R77, R104.reuse ;  /* 0x000000684d4d7220 */ /* 0x080fe20000400000 */
[----:B------:R0:W-:Y:S01]  /*6c00*/  @P3 STG.E.U16 desc[UR36][R12.64+0x2], R91 ;  /* 0x0000025b0c003986 */ /* 0x0001e2000c101524 */
[----:B------:R-:W-:Y:S01]  /*6c10*/  ISETP.GT.AND P3, PT, R3, 0x88, P2 ;  /* 0x000000880300780c */ /* 0x000fe20001764270 */
[-C--:B------:R-:W-:Y:S01]  /*6c20*/  FMUL R79, R79, R104.reuse ;  /* 0x000000684f4f7220 */ /* 0x080fe20000400000 */
[----:B------:R-:W-:Y:S01]  /*6c30*/  ISETP.GT.AND P2, PT, R6, 0x10, PT ;  /* 0x000000100600780c */ /* 0x000fe20003f44270 */
[----:B------:R-:W-:Y:S01]  /*6c40*/  @P5 STG.E.U16 desc[UR36][R20.64+0x10], R92 ;  /* 0x0000105c14005986 */ /* 0x000fe2000c101524 */
[C---:B------:R-:W-:Y:S01]  /*6c50*/  ISETP.GT.AND P5, PT, R3.reuse, RZ, P0 ;  /* 0x000000ff0300720c */ /* 0x040fe200007a4270 */
[-C--:B------:R-:W-:Y:S01]  /*6c60*/  FMUL R78, R78, R104.reuse ;  /* 0x000000684e4e7220 */ /* 0x080fe20000400000 */
[----:B------:R-:W-:Y:S01]  /*6c70*/  F2FP.F16.F32.PACK_AB R75, RZ, R75 ;  /* 0x0000004bff4b723e */ /* 0x000fe200000000ff */
[----:B------:R-:W-:Y:S01]  /*6c80*/  @P4 STG.E.U16 desc[UR36][R88.64+0x12], R93 ;  /* 0x0000125d58004986 */ /* 0x000fe2000c101524 */
[----:B------:R-:W-:Y:S01]  /*6c90*/  ISETP.GT.AND P4, PT, R3, RZ, P2 ;  /* 0x000000ff0300720c */ /* 0x000fe20001784270 */
[----:B------:R-:W-:Y:S01]  /*6ca0*/  FMUL R64, R64, R104 ;  /* 0x0000006840407220 */ /* 0x000fe20000400000 */
[----:B------:R-:W-:Y:S01]  /*6cb0*/  F2FP.F16.F32.PACK_AB R76, RZ, R76 ;  /* 0x0000004cff4c723e */ /* 0x000fe200000000ff */
[----:B------:R-:W-:Y:S01]  /*6cc0*/  FMUL R65, R65, R104 ;  /* 0x0000006841417220 */ /* 0x000fe20000400000 */
[----:B------:R-:W-:Y:S01]  /*6cd0*/  F2FP.F16.F32.PACK_AB R77, RZ, R77 ;  /* 0x0000004dff4d723e */ /* 0x000fe200000000ff */
[----:B0-----:R-:W-:Y:S01]  /*6ce0*/  @P3 IMAD.MOV.U32 R12, RZ, RZ, R14 ;  /* 0x000000ffff0c3224 */ /* 0x001fe200078e000e */
[----:B------:R-:W-:Y:S01]  /*6cf0*/  F2FP.F16.F32.PACK_AB R79, RZ, R79 ;  /* 0x0000004fff4f723e */ /* 0x000fe200000000ff */
[----:B------:R-:W-:Y:S01]  /*6d00*/  @P3 IMAD.MOV.U32 R13, RZ, RZ, R15 ;  /* 0x000000ffff0d3224 */ /* 0x000fe200078e000f */
[----:B------:R-:W-:Y:S01]  /*6d10*/  F2FP.F16.F32.PACK_AB R78, RZ, R78 ;  /* 0x0000004eff4e723e */ /* 0x000fe200000000ff */
[-C--:B------:R-:W-:Y:S01]  /*6d20*/  FMUL R67, R67, R104.reuse ;  /* 0x0000006843437220 */ /* 0x080fe20000400000 */
[----:B------:R-:W-:Y:S01]  /*6d30*/  FMUL R66, R66, R104 ;  /* 0x0000006842427220 */ /* 0x000fe20000400000 */
[----:B------:R-:W-:Y:S01]  /*6d40*/  F2FP.F16.F32.PACK_AB R64, RZ, R64 ;  /* 0x00000040ff40723e */ /* 0x000fe200000000ff */
[----:B------:R0:W-:Y:S01]  /*6d50*/  @P3 STG.E.U16 desc[UR36][R12.64+0x10], R94 ;  /* 0x0000105e0c003986 */ /* 0x0001e2000c101524 */
[----:B------:R-:W-:Y:S01]  /*6d60*/  ISETP.GT.AND P3, PT, R3, 0x8, P2 ;  /* 0x000000080300780c */ /* 0x000fe20001764270 */
[-C--:B------:R-:W-:Y:S01]  /*6d70*/  FMUL R68, R68, R104.reuse ;  /* 0x0000006844447220 */ /* 0x080fe20000400000 */
[----:B------:R-:W-:Y:S01]  /*6d80*/  F2FP.F16.F32.PACK_AB R65, RZ, R65 ;  /* 0x00000041ff41723e */ /* 0x000fe200000000ff */
[----:B------:R1:W-:Y:S01]  /*6d90*/  @P1 STG.E.U16 desc[UR36][R14.64+0x12], R95 ;  /* 0x0000125f0e001986 */ /* 0x0003e2000c101524 */
[----:B------:R-:W-:Y:S01]  /*6da0*/  ISETP.GT.AND P1, PT, R6, 0x18, PT ;  /* 0x000000180600780c */ /* 0x000fe20003f24270 */
[-C--:B------:R-:W-:Y:S01]  /*6db0*/  FMUL R69, R69, R104.reuse ;  /* 0x0000006845457220 */ /* 0x080fe20000400000 */
[----:B------:R-:W-:Y:S01]  /*6dc0*/  F2FP.F16.F32.PACK_AB R67, RZ, R67 ;  /* 0x00000043ff43723e */ /* 0x000fe200000000ff */
[----:B------:R1:W-:Y:S01]  /*6dd0*/  @P5 STG.E.U16 desc[UR36][R8.64+0x22], R81 ;  /* 0x0000225108005986 */ /* 0x0003e2000c101524 */
[C---:B------:R-:W-:Y:S01]  /*6de0*/  ISETP.GT.AND P5, PT, R3.reuse, 0x8, P0 ;  /* 0x000000080300780c */ /* 0x040fe200007a4270 */
[----:B------:R-:W-:Y:S01]  /*6df0*/  FMUL R70, R70, R104 ;  /* 0x0000006846467220 */ /* 0x000fe20000400000 */
[----:B------:R-:W-:Y:S01]  /*6e00*/  F2FP.F16.F32.PACK_AB R66, RZ, R66 ;  /* 0x00000042ff42723e */ /* 0x000fe200000000ff */
[----:B------:R1:W-:Y:S01]  /*6e10*/  @P4 STG.E.U16 desc[UR36][R8.64+0x20], R80 ;  /* 0x0000205008004986 */ /* 0x0003e2000c101524 */
[----:B------:R-:W-:Y:S01]  /*6e20*/  ISETP.GT.AND P4, PT, R3, RZ, P1 ;  /* 0x000000ff0300720c */ /* 0x000fe20000f84270 */
[----:B------:R-:W-:Y:S01]  /*6e30*/  FMUL R71, R71, R104 ;  /* 0x0000006847477220 */ /* 0x000fe20000400000 */
[----:B------:R-:W-:Y:S01]  /*6e40*/  F2FP.F16.F32.PACK_AB R68, RZ, R68 ;  /* 0x00000044ff44723e */ /* 0x000fe200000000ff */
[----:B------:R1:W-:Y:S01]  /*6e50*/  @P3 STG.E.U16 desc[UR36][R10.64+0x20], R82 ;  /* 0x000020520a003986 */ /* 0x0003e2000c101524 */
[----:B------:R-:W-:Y:S01]  /*6e60*/  ISETP.GT.AND P3, PT, R6, 0x19, PT ;  /* 0x000000190600780c */ /* 0x000fe20003f64270 */
[-C--:B------:R-:W-:Y:S01]  /*6e70*/  FMUL R56, R56, R104.reuse ;  /* 0x0000006838387220 */ /* 0x080fe20000400000 */
[----:B------:R-:W-:Y:S01]  /*6e80*/  F2FP.F16.F32.PACK_AB R69, RZ, R69 ;  /* 0x00000045ff45723e */ /* 0x000fe200000000ff */
[----:B------:R-:W-:Y:S01]  /*6e90*/  FMUL R57, R57, R104 ;  /* 0x0000006839397220 */ /* 0x000fe20000400000 */
[----:B------:R-:W-:Y:S01]  /*6ea0*/  F2FP.F16.F32.PACK_AB R70, RZ, R70 ;  /* 0x00000046ff46723e */ /* 0x000fe200000000ff */
[----:B------:R1:W-:Y:S01]  /*6eb0*/  @P5 STG.E.U16 desc[UR36][R10.64+0x22], R83 ;  /* 0x000022530a005986 */ /* 0x0003e2000c101524 */
[C---:B------:R-:W-:Y:S01]  /*6ec0*/  ISETP.GT.AND P5, PT, R3.reuse, RZ, P3 ;  /* 0x000000ff0300720c */ /* 0x040fe20001fa4270 */
[-C--:B------:R-:W-:Y:S01]  /*6ed0*/  FMUL R58, R58, R104.reuse ;  /* 0x000000683a3a7220 */ /* 0x080fe20000400000 */
[----:B------:R-:W-:Y:S01]  /*6ee0*/  F2FP.F16.F32.PACK_AB R71, RZ, R71 ;  /* 0x00000047ff47723e */ /* 0x000fe200000000ff */
[----:B------:R1:W-:Y:S01]  /*6ef0*/  @P4 STG.E.U16 desc[UR36][R8.64+0x30], R84 ;  /* 0x0000305408004986 */ /* 0x0003e2000c101524 */
[----:B------:R-:W-:Y:S01]  /*6f00*/  ISETP.GT.AND P4, PT, R3, 0x8, P1 ;  /* 0x000000080300780c */ /* 0x000fe20000f84270 */
[----:B------:R-:W-:Y:S01]  /*6f10*/  FMUL R59, R59, R104 ;  /* 0x000000683b3b7220 */ /* 0x000fe20000400000 */
[----:B------:R-:W-:Y:S01]  /*6f20*/  F2FP.F16.F32.PACK_AB R56, RZ, R56 ;  /* 0x00000038ff38723e */ /* 0x000fe200000000ff */
[-C--:B------:R-:W-:Y:S01]  /*6f30*/  FMUL R61, R61, R104.reuse ;  /* 0x000000683d3d7220 */ /* 0x080fe20000400000 */
[----:B------:R-:W-:Y:S01]  /*6f40*/  F2FP.F16.F32.PACK_AB R57, RZ, R57 ;  /* 0x00000039ff39723e */ /* 0x000fe200000000ff */
[----:B------:R-:W-:Y:S01]  /*6f50*/  FMUL R60, R60, R104 ;  /* 0x000000683c3c7220 */ /* 0x000fe20000400000 */
[----:B------:R-:W-:Y:S01]  /*6f60*/  F2FP.F16.F32.PACK_AB R58, RZ, R58 ;  /* 0x0000003aff3a723e */ /* 0x000fe200000000ff */
[-C--:B------:R-:W-:Y:S01]  /*6f70*/  FMUL R62, R62, R104.reuse ;  /* 0x000000683e3e7220 */ /* 0x080fe20000400000 */
[----:B------:R-:W-:Y:S01]  /*6f80*/  F2FP.F16.F32.PACK_AB R59, RZ, R59 ;  /* 0x0000003bff3b723e */ /* 0x000fe200000000ff */
[----:B------:R1:W-:Y:S01]  /*6f90*/  @P5 STG.E.U16 desc[UR36][R8.64+0x32], R85 ;  /* 0x0000325508005986 */ /* 0x0003e2000c101524 */
[----:B------:R-:W-:Y:S01]  /*6fa0*/  ISETP.GT.AND P5, PT, R3, 0x8, P3 ;  /* 0x000000080300780c */ /* 0x000fe20001fa4270 */
[-C--:B------:R-:W-:Y:S01]  /*6fb0*/  FMUL R63, R63, R104.reuse ;  /* 0x000000683f3f7220 */ /* 0x080fe20000400000 */
[----:B------:R-:W-:Y:S01]  /*6fc0*/  F2FP.F16.F32.PACK_AB R61, RZ, R61 ;  /* 0x0000003dff3d723e */ /* 0x000fe200000000ff */
[----:B------:R1:W-:Y:S01]  /*6fd0*/  @P4 STG.E.U16 desc[UR36][R10.64+0x30], R86 ;  /* 0x000030560a004986 */ /* 0x0003e2000c101524 */
[C---:B------:R-:W-:Y:S01]  /*6fe0*/  ISETP.GT.AND P4, PT, R3.reuse, 0x80, P2 ;  /* 0x000000800300780c */ /* 0x040fe20001784270 */
[-C--:B------:R-:W-:Y:S01]  /*6ff0*/  FMUL R48, R48, R104.reuse ;  /* 0x0000006830307220 */ /* 0x080fe20000400000 */
[----:B------:R-:W-:Y:S01]  /*7000*/  ISETP.GT.AND P2, PT, R3, 0x88, P2 ;  /* 0x000000880300780c */ /* 0x000fe20001744270 */
[----:B------:R-:W-:Y:S01]  /*7010*/  FMUL R49, R49, R104 ;  /* 0x0000006831317220 */ /* 0x000fe20000400000 */
[----:B------:R-:W-:Y:S01]  /*7020*/  F2FP.F16.F32.PACK_AB R60, RZ, R60 ;  /* 0x0000003cff3c723e */ /* 0x000fe200000000ff */
[----:B------:R-:W-:Y:S01]  /*7030*/  FMUL R51, R51, R104 ;  /* 0x0000006833337220 */ /* 0x000fe20000400000 */
[----:B------:R-:W-:Y:S01]  /*7040*/  F2FP.F16.F32.PACK_AB R62, RZ, R62 ;  /* 0x0000003eff3e723e */ /* 0x000fe200000000ff */
[----:B------:R-:W-:Y:S01]  /*7050*/  FMUL R50, R50, R104 ;  /* 0x0000006832327220 */ /* 0x000fe20000400000 */
[----:B------:R-:W-:Y:S01]  /*7060*/  F2FP.F16.F32.PACK_AB R63, RZ, R63 ;  /* 0x0000003fff3f723e */ /* 0x000fe200000000ff */
[----:B------:R1:W-:Y:S01]  /*7070*/  @P5 STG.E.U16 desc[UR36][R10.64+0x32], R87 ;  /* 0x000032570a005986 */ /* 0x0003e2000c101524 */
[----:B0-----:R-:W-:Y:S01]  /*7080*/  IADD3 R12, P5, R105, R4, RZ ;  /* 0x00000004690c7210 */ /* 0x001fe20007fbe0ff */
[----:B------:R-:W-:Y:S01]  /*7090*/  FMUL R52, R52, R104 ;  /* 0x0000006834347220 */ /* 0x000fe20000400000 */
[----:B------:R-:W-:Y:S01]  /*70a0*/  F2FP.F16.F32.PACK_AB R48, RZ, R48 ;  /* 0x00000030ff30723e */ /* 0x000fe200000000ff */
[----:B------:R1:W-:Y:S01]  /*70b0*/  @P4 STG.E.U16 desc[UR36][R4.64+0x20], R72 ;  /* 0x0000204804004986 */ /* 0x0003e2000c101524 */
[----:B------:R-:W-:Y:S01]  /*70c0*/  ISETP.GT.AND P4, PT, R3, 0x80, P0 ;  /* 0x000000800300780c */ /* 0x000fe20000784270 */
[----:B------:R-:W-:Y:S01]  /*70d0*/  IMAD.X R13, R7, 0x1, R5, P5 ;  /* 0x00000001070d7824 */ /* 0x000fe200028e0605 */
[----:B------:R-:W-:Y:S01]  /*70e0*/  ISETP.GT.AND P0, PT, R3, 0x88, P0 ;  /* 0x000000880300780c */ /* 0x000fe20000704270 */
[-C--:B------:R-:W-:Y:S01]  /*70f0*/  FMUL R53, R53, R104.reuse ;  /* 0x0000006835357220 */ /* 0x080fe20000400000 */
[----:B------:R-:W-:Y:S01]  /*7100*/  F2FP.F16.F32.PACK_AB R49, RZ, R49 ;  /* 0x00000031ff31723e */ /* 0x000fe200000000ff */
[-C--:B------:R-:W-:Y:S01]  /*7110*/  FMUL R54, R54, R104.reuse ;  /* 0x0000006836367220 */ /* 0x080fe20000400000 */
[----:B------:R-:W-:Y:S01]  /*7120*/  F2FP.F16.F32.PACK_AB R51, RZ, R51 ;  /* 0x00000033ff33723e */ /* 0x000fe200000000ff */
[----:B------:R-:W-:Y:S01]  /*7130*/  FMUL R55, R55, R104 ;  /* 0x0000006837377220 */ /* 0x000fe20000400000 */
[----:B------:R-:W-:Y:S01]  /*7140*/  F2FP.F16.F32.PACK_AB R50, RZ, R50 ;  /* 0x00000032ff32723e */ /* 0x000fe200000000ff */
[----:B------:R-:W-:Y:S01]  /*7150*/  FMUL R40, R40, R104 ;  /* 0x0000006828287220 */ /* 0x000fe20000400000 */
[----:B------:R-:W-:Y:S01]  /*7160*/  F2FP.F16.F32.PACK_AB R52, RZ, R52 ;  /* 0x00000034ff34723e */ /* 0x000fe200000000ff */
[-C--:B------:R-:W-:Y:S01]  /*7170*/  FMUL R41, R41, R104.reuse ;  /* 0x0000006829297220 */ /* 0x080fe20000400000 */
[----:B------:R-:W-:Y:S01]  /*7180*/  F2FP.F16.F32.PACK_AB R53, RZ, R53 ;  /* 0x00000035ff35723e */ /* 0x000fe200000000ff */
[----:B------:R1:W-:Y:S01]  /*7190*/  @P4 STG.E.U16 desc[UR36][R4.64+0x22], R73 ;  /* 0x0000224904004986 */ /* 0x0003e2000c101524 */
[C---:B------:R-:W-:Y:S01]  /*71a0*/  ISETP.GT.AND P4, PT, R3.reuse, 0x80, P1 ;  /* 0x000000800300780c */ /* 0x040fe20000f84270 */
[-C--:B------:R-:W-:Y:S01]  /*71b0*/  FMUL R42, R42, R104.reuse ;  /* 0x000000682a2a7220 */ /* 0x080fe20000400000 */
[C---:B------:R-:W-:Y:S01]  /*71c0*/  ISETP.GT.AND P1, PT, R3.reuse, 0x88, P1 ;  /* 0x000000880300780c */ /* 0x040fe20000f24270 */
[----:B------:R1:W-:Y:S01]  /*71d0*/  @P2 STG.E.U16 desc[UR36][R12.64+0x20], R74 ;  /* 0x0000204a0c002986 */ /* 0x0003e2000c101524 */
[----:B------:R-:W-:Y:S01]  /*71e0*/  ISETP.GT.AND P2, PT, R3, 0x80, P3 ;  /* 0x000000800300780c */ /* 0x000fe20001f44270 */
[----:B------:R-:W-:Y:S01]  /*71f0*/  FMUL R43, R43, R104 ;  /* 0x000000682b2b7220 */ /* 0x000fe20000400000 */
[----:B------:R-:W-:Y:S01]  /*7200*/  ISETP.GT.AND P3, PT, R3, 0x88, P3 ;  /* 0x000000880300780c */ /* 0x000fe20001f64270 */
[----:B------:R1:W-:Y:S01]  /*7210*/  @P0 STG.E.U16 desc[UR36][R12.64+0x22], R75 ;  /* 0x0000224b0c000986 */ /* 0x0003e2000c101524 */
[----:B------:R-:W-:Y:S01]  /*7220*/  F2FP.F16.F32.PACK_AB R54, RZ, R54 ;  /* 0x00000036ff36723e */ /* 0x000fe200000000ff */
[-C--:B------:R-:W-:Y:S01]  /*7230*/  FMUL R44, R44, R104.reuse ;  /* 0x000000682c2c7220 */ /* 0x080fe20000400000 */
[----:B------:R-:W-:Y:S01]  /*7240*/  F2FP.F16.F32.PACK_AB R55, RZ, R55 ;  /* 0x00000037ff37723e */ /* 0x000fe200000000ff */
[----:B------:R-:W-:Y:S01]  /*7250*/  FMUL R45, R45, R104 ;  /* 0x000000682d2d7220 */ /* 0x000fe20000400000 */
[----:B------:R-:W-:Y:S01]  /*7260*/  F2FP.F16.F32.PACK_AB R40, RZ, R40 ;  /* 0x00000028ff28723e */ /* 0x000fe200000000ff */
[----:B------:R1:W-:Y:S01]  /*7270*/  @P4 STG.E.U16 desc[UR36][R4.64+0x30], R76 ;  /* 0x0000304c04004986 */ /* 0x0003e2000c101524 */
[----:B------:R-:W-:Y:S01]  /*7280*/  F2FP.F16.F32.PACK_AB R41, RZ, R41 ;  /* 0x00000029ff29723e */ /* 0x000fe200000000ff */
[----:B------:R-:W-:Y:S01]  /*7290*/  FMUL R46, R46, R104 ;  /* 0x000000682e2e7220 */ /* 0x000fe20000400000 */
[----:B------:R-:W-:Y:S01]  /*72a0*/  F2FP.F16.F32.PACK_AB R42, RZ, R42 ;  /* 0x0000002aff2a723e */ /* 0x000fe200000000ff */
[----:B------:R1:W-:Y:S01]  /*72b0*/  @P2 STG.E.U16 desc[UR36][R4.64+0x32], R77 ;  /* 0x0000324d04002986 */ /* 0x0003e2000c101524 */
[C---:B------:R-:W-:Y:S01]  /*72c0*/  ISETP.GT.AND P2, PT, R6.reuse, 0x21, PT ;  /* 0x000000210600780c */ /* 0x040fe20003f44270 */
[-C--:B------:R-:W-:Y:S01]  /*72d0*/  FMUL R47, R47, R104.reuse ;  /* 0x000000682f2f7220 */ /* 0x080fe20000400000 */
[----:B------:R-:W-:Y:S01]  /*72e0*/  F2FP.F16.F32.PACK_AB R43, RZ, R43 ;  /* 0x0000002bff2b723e */ /* 0x000fe200000000ff */
[----:B------:R1:W-:Y:S01]  /*72f0*/  @P3 STG.E.U16 desc[UR36][R12.64+0x32], R79 ;  /* 0x0000324f0c003986 */ /* 0x0003e2000c101524 */
[----:B------:R-:W-:Y:S01]  /*7300*/  ISETP.GT.AND P3, PT, R6, 0x20, PT ;  /* 0x000000200600780c */ /* 0x000fe20003f64270 */
[-C--:B------:R-:W-:Y:S01]  /*7310*/  FMUL R32, R32, R104.reuse ;  /* 0x0000006820207220 */ /* 0x080fe20000400000 */
[C---:B------:R-:W-:Y:S01]  /*7320*/  ISETP.GT.AND P4, PT, R3.reuse, RZ, P2 ;  /* 0x000000ff0300720c */ /* 0x040fe20001784270 */
[----:B------:R1:W-:Y:S01]  /*7330*/  @P1 STG.E.U16 desc[UR36][R12.64+0x30], R78 ;  /* 0x0000304e0c001986 */ /* 0x0003e2000c101524 */
[----:B------:R-:W-:Y:S01]  /*7340*/  ISETP.GT.AND P0, PT, R3, RZ, P3 ;  /* 0x000000ff0300720c */ /* 0x000fe20001f04270 */
[-C--:B------:R-:W-:Y:S01]  /*7350*/  FMUL R33, R33, R104.reuse ;  /* 0x0000006821217220 */ /* 0x080fe20000400000 */
[C---:B------:R-:W-:Y:S01]  /*7360*/  ISETP.GT.AND P1, PT, R3.reuse, 0x8, P2 ;  /* 0x000000080300780c */ /* 0x040fe20001724270 */
[-C--:B------:R-:W-:Y:S01]  /*7370*/  FMUL R34, R34, R104.reuse ;  /* 0x0000006822227220 */ /* 0x080fe20000400000 */
[----:B------:R-:W-:Y:S01]  /*7380*/  ISETP.GT.AND P5, PT, R3, 0x8, P3 ;  /* 0x000000080300780c */ /* 0x000fe20001fa4270 */
[----:B------:R-:W-:Y:S01]  /*7390*/  FMUL R35, R35, R104 ;  /* 0x0000006823237220 */ /* 0x000fe20000400000 */
        /* <DEDUP_REMOVED lines=15> */
[----:B------:R-:W-:Y:S01]  /*7490*/  FMUL R24, R24, R104 ;  /* 0x0000006818187220 */ /* 0x000fe20000400000 */
[----:B------:R-:W-:Y:S01]  /*74a0*/  F2FP.F16.F32.PACK_AB R34, RZ, R34 ;  /* 0x00000022ff22723e */ /* 0x000fe200000000ff */
[----:B------:R1:W-:Y:S01]  /*74b0*/  @P5 STG.E.U16 desc[UR36][R10.64+0x40], R66 ;  /* 0x000040420a005986 */ /* 0x0003e2000c101524 */
[----:B------:R-:W-:Y:S01]  /*74c0*/  ISETP.GT.AND P5, PT, R3, RZ, P0 ;  /* 0x000000ff0300720c */ /* 0x000fe200007a4270 */
[-C--:B------:R-:W-:Y:S01]  /*74d0*/  FMUL R25, R25, R104.reuse ;  /* 0x0000006819197220 */ /* 0x080fe20000400000 */
[----:B------:R-:W-:Y:S01]  /*74e0*/  ISETP.GT.AND P4, PT, R3, RZ, P1 ;  /* 0x000000ff0300720c */ /* 0x000fe20000f84270 */
        /* <DEDUP_REMOVED lines=12> */
[----:B------:R-:W-:Y:S01]  /*75b0*/  FMUL R31, R31, R104 ;  /* 0x000000681f1f7220 */ /* 0x000fe20000400000 */
[----:B------:R-:W-:Y:S01]  /*75c0*/  F2FP.F16.F32.PACK_AB R24, RZ, R24 ;  /* 0x00000018ff18723e */ /* 0x000fe200000000ff */
[----:B------:R1:W-:Y:S01]  /*75d0*/  @P4 STG.E.U16 desc[UR36][R8.64+0x52], R69 ;  /* 0x0000524508004986 */ /* 0x0003e2000c101524 */
[----:B------:R-:W-:-:S02]  /*75e0*/  ISETP.GT.AND P4, PT, R3, 0x8, P1 ;  /* 0x000000080300780c */ /* 0x000fc40000f84270 */
[----:B------:R-:W-:Y:S02]  /*75f0*/  F2FP.F16.F32.PACK_AB R25, RZ, R25 ;  /* 0x00000019ff19723e */ /* 0x000fe400000000ff */
[----:B------:R-:W-:Y:S02]  /*7600*/  F2FP.F16.F32.PACK_AB R26, RZ, R26 ;  /* 0x0000001aff1a723e */ /* 0x000fe400000000ff */
[----:B------:R-:W-:Y:S02]  /*7610*/  F2FP.F16.F32.PACK_AB R27, RZ, R27 ;  /* 0x0000001bff1b723e */ /* 0x000fe400000000ff */
[----:B------:R-:W-:Y:S01]  /*7620*/  F2FP.F16.F32.PACK_AB R28, RZ, R28 ;  /* 0x0000001cff1c723e */ /* 0x000fe200000000ff */
[----:B------:R1:W-:Y:S01]  /*7630*/  @P5 STG.E.U16 desc[UR36][R10.64+0x50], R70 ;  /* 0x000050460a005986 */ /* 0x0003e2000c101524 */
[C---:B------:R-:W-:Y:S02]  /*7640*/  ISETP.GT.AND P5, PT, R3.reuse, 0x80, P3 ;  /* 0x000000800300780c */ /* 0x040fe40001fa4270 */
[C---:B------:R-:W-:Y:S01]  /*7650*/  ISETP.GT.AND P3, PT, R3.reuse, 0x88, P3 ;  /* 0x000000880300780c */ /* 0x040fe20001f64270 */
[----:B------:R1:W-:Y:S01]  /*7660*/  @P4 STG.E.U16 desc[UR36][R10.64+0x52], R71 ;  /* 0x000052470a004986 */ /* 0x0003e2000c101524 */
[----:B------:R-:W-:-:S02]  /*7670*/  ISETP.GT.AND P4, PT, R3, 0x80, P2 ;  /* 0x000000800300780c */ /* 0x000fc40001784270 */
[C---:B------:R-:W-:Y:S02]  /*7680*/  ISETP.GT.AND P2, PT, R3.reuse, 0x88, P2 ;  /* 0x000000880300780c */ /* 0x040fe40001744270 */
[----:B------:R-:W-:Y:S02]  /*7690*/  F2FP.F16.F32.PACK_AB R29, RZ, R29 ;  /* 0x0000001dff1d723e */ /* 0x000fe400000000ff */
[----:B------:R-:W-:Y:S02]  /*76a0*/  F2FP.F16.F32.PACK_AB R30, RZ, R30 ;  /* 0x0000001eff1e723e */ /* 0x000fe400000000ff */
[----:B------:R-:W-:Y:S01]  /*76b0*/  F2FP.F16.F32.PACK_AB R31, RZ, R31 ;  /* 0x0000001fff1f723e */ /* 0x000fe200000000ff */
[----:B------:R1:W-:Y:S04]  /*76c0*/  @P5 STG.E.U16 desc[UR36][R4.64+0x40], R56 ;  /* 0x0000403804005986 */ /* 0x0003e8000c101524 */
[----:B------:R1:W-:Y:S01]  /*76d0*/  @P4 STG.E.U16 desc[UR36][R4.64+0x42], R57 ;  /* 0x0000423904004986 */ /* 0x0003e2000c101524 */
[----:B------:R-:W-:-:S02]  /*76e0*/  ISETP.GT.AND P4, PT, R3, 0x80, P0 ;  /* 0x000000800300780c */ /* 0x000fc40000784270 */
[C---:B------:R-:W-:Y:S01]  /*76f0*/  ISETP.GT.AND P0, PT, R3.reuse, 0x88, P0 ;  /* 0x000000880300780c */ /* 0x040fe20000704270 */
[----:B------:R1:W-:Y:S01]  /*7700*/  @P3 STG.E.U16 desc[UR36][R12.64+0x40], R58 ;  /* 0x0000403a0c003986 */ /* 0x0003e2000c101524 */
[C---:B------:R-:W-:Y:S02]  /*7710*/  ISETP.GT.AND P3, PT, R3.reuse, 0x80, P1 ;  /* 0x000000800300780c */ /* 0x040fe40000f64270 */
[----:B------:R-:W-:Y:S01]  /*7720*/  ISETP.GT.AND P1, PT, R3, 0x88, P1 ;  /* 0x000000880300780c */ /* 0x000fe20000f24270 */
[----:B------:R1:W-:Y:S01]  /*7730*/  @P2 STG.E.U16 desc[UR36][R12.64+0x42], R59 ;  /* 0x0000423b0c002986 */ /* 0x0003e2000c101524 */
[----:B------:R-:W-:-:S05]  /*7740*/  ISETP.GT.AND P2, PT, R6, 0x31, PT ;  /* 0x000000310600780c */ /* 0x000fca0003f44270 */
[----:B------:R1:W-:Y:S01]  /*7750*/  @P4 STG.E.U16 desc[UR36][R4.64+0x50], R60 ;  /* 0x0000503c04004986 */ /* 0x0003e2000c101524 */
[----:B------:R-:W-:-:S03]  /*7760*/  ISETP.GT.AND P4, PT, R3, RZ, P2 ;  /* 0x000000ff0300720c */ /* 0x000fc60001784270 */
[----:B------:R1:W-:Y:S01]  /*7770*/  @P3 STG.E.U16 desc[UR36][R4.64+0x52], R61 ;  /* 0x0000523d04003986 */ /* 0x0003e2000c101524 */
[----:B------:R-:W-:-:S03]  /*7780*/  ISETP.GT.AND P3, PT, R6, 0x30, PT ;  /* 0x000000300600780c */ /* 0x000fc60003f64270 */
[----:B------:R1:W-:Y:S01]  /*7790*/  @P0 STG.E.U16 desc[UR36][R12.64+0x50], R62 ;  /* 0x0000503e0c000986 */ /* 0x0003e2000c101524 */
[C---:B------:R-:W-:Y:S02]  /*77a0*/  ISETP.GT.AND P0, PT, R3.reuse, RZ, P3 ;  /* 0x000000ff0300720c */ /* 0x040fe40001f04270 */
[C---:B------:R-:W-:Y:S01]  /*77b0*/  ISETP.GT.AND P5, PT, R3.reuse, 0x8, P3 ;  /* 0x000000080300780c */ /* 0x040fe20001fa4270 */
[----:B------:R1:W-:Y:S01]  /*77c0*/  @P1 STG.E.U16 desc[UR36][R12.64+0x52], R63 ;  /* 0x0000523f0c001986 */ /* 0x0003e2000c101524 */
[----:B------:R-:W-:-:S03]  /*77d0*/  ISETP.GT.AND P1, PT, R3, 0x8, P2 ;  /* 0x000000080300780c */ /* 0x000fc60001724270 */
[----:B------:R1:W-:Y:S06]  /*77e0*/  @P4 STG.E.U16 desc[UR36][R8.64+0x62], R49 ;  /* 0x0000623108004986 */ /* 0x0003ec000c101524 */
[----:B------:R1:W-:Y:S01]  /*77f0*/  @P0 STG.E.U16 desc[UR36][R8.64+0x60], R48 ;  /* 0x0000603008000986 */ /* 0x0003e2000c101524 */
[----:B------:R-:W-:-:S03]  /*7800*/  ISETP.GT.AND P0, PT, R6, 0x38, PT ;  /* 0x000000380600780c */ /* 0x000fc60003f04270 */
[----:B------:R1:W-:Y:S01]  /*7810*/  @P1 STG.E.U16 desc[UR36][R10.64+0x62], R51 ;  /* 0x000062330a001986 */ /* 0x0003e2000c101524 */
[----:B------:R-:W-:-:S03]  /*7820*/  ISETP.GT.AND P1, PT, R6, 0x39, PT ;  /* 0x000000390600780c */ /* 0x000fc60003f24270 */
[----:B------:R1:W-:Y:S01]  /*7830*/  @P5 STG.E.U16 desc[UR36][R10.64+0x60], R50 ;  /* 0x000060320a005986 */ /* 0x0003e2000c101524 */
[C---:B------:R-:W-:Y:S02]  /*7840*/  ISETP.GT.AND P5, PT, R3.reuse, RZ, P0 ;  /* 0x000000ff0300720c */ /* 0x040fe400007a4270 */
[----:B------:R-:W-:-:S11]  /*7850*/  ISETP.GT.AND P4, PT, R3, RZ, P1 ;  /* 0x000000ff0300720c */ /* 0x000fd60000f84270 */
[----:B------:R1:W-:Y:S01]  /*7860*/  @P5 STG.E.U16 desc[UR36][R8.64+0x70], R52 ;  /* 0x0000703408005986 */ /* 0x0003e2000c101524 */
[----:B------:R-:W-:-:S03]  /*7870*/  ISETP.GT.AND P5, PT, R3, 0x8, P0 ;  /* 0x000000080300780c */ /* 0x000fc600007a4270 */
[----:B------:R1:W-:Y:S01]  /*7880*/  @P4 STG.E.U16 desc[UR36][R8.64+0x72], R53 ;  /* 0x0000723508004986 */ /* 0x0003e2000c101524 */
[----:B------:R-:W-:-:S09]  /*7890*/  ISETP.GT.AND P4, PT, R3, 0x8, P1 ;  /* 0x000000080300780c */ /* 0x000fd20000f84270 */
[----:B------:R1:W-:Y:S01]  /*78a0*/  @P5 STG.E.U16 desc[UR36][R10.64+0x70], R54 ;  /* 0x000070360a005986 */ /* 0x0003e2000c101524 */
[C---:B------:R-:W-:Y:S02]  /*78b0*/  ISETP.GT.AND P5, PT, R3.reuse, 0x80, P3 ;  /* 0x000000800300780c */ /* 0x040fe40001fa4270 */
[C---:B------:R-:W-:Y:S01]  /*78c0*/  ISETP.GT.AND P3, PT, R3.reuse, 0x88, P3 ;  /* 0x000000880300780c */ /* 0x040fe20001f64270 */
[----:B------:R1:W-:Y:S01]  /*78d0*/  @P4 STG.E.U16 desc[UR36][R10.64+0x72], R55 ;  /* 0x000072370a004986 */ /* 0x0003e2000c101524 */
[C---:B------:R-:W-:Y:S02]  /*78e0*/  ISETP.GT.AND P4, PT, R3.reuse, 0x80, P2 ;  /* 0x000000800300780c */ /* 0x040fe40001784270 */
[----:B------:R-:W-:-:S07]  /*78f0*/  ISETP.GT.AND P2, PT, R3, 0x88, P2 ;  /* 0x000000880300780c */ /* 0x000fce0001744270 */
[----:B------:R1:W-:Y:S04]  /*7900*/  @P5 STG.E.U16 desc[UR36][R4.64+0x60], R40 ;  /* 0x0000602804005986 */ /* 0x0003e8000c101524 */
[----:B------:R1:W-:Y:S01]  /*7910*/  @P4 STG.E.U16 desc[UR36][R4.64+0x62], R41 ;  /* 0x0000622904004986 */ /* 0x0003e2000c101524 */
[C---:B------:R-:W-:Y:S02]  /*7920*/  ISETP.GT.AND P4, PT, R3.reuse, 0x80, P0 ;  /* 0x000000800300780c */ /* 0x040fe40000784270 */
[C---:B------:R-:W-:Y:S01]  /*7930*/  ISETP.GT.AND P0, PT, R3.reuse, 0x88, P0 ;  /* 0x000000880300780c */ /* 0x040fe20000704270 */
[----:B------:R1:W-:Y:S01]  /*7940*/  @P3 STG.E.U16 desc[UR36][R12.64+0x60], R42 ;  /* 0x0000602a0c003986 */ /* 0x0003e2000c101524 */
[C---:B------:R-:W-:Y:S02]  /*7950*/  ISETP.GT.AND P3, PT, R3.reuse, 0x80, P1 ;  /* 0x000000800300780c */ /* 0x040fe40000f64270 */
[----:B------:R-:W-:Y:S01]  /*7960*/  ISETP.GT.AND P1, PT, R3, 0x88, P1 ;  /* 0x000000880300780c */ /* 0x000fe20000f24270 */
[----:B------:R1:W-:Y:S06]  /*7970*/  @P2 STG.E.U16 desc[UR36][R12.64+0x62], R43 ;  /* 0x0000622b0c002986 */ /* 0x0003ec000c101524 */
[----:B------:R1:W-:Y:S04]  /*7980*/  @P4 STG.E.U16 desc[UR36][R4.64+0x70], R44 ;  /* 0x0000702c04004986 */ /* 0x0003e8000c101524 */
[----:B------:R1:W-:Y:S01]  /*7990*/  @P3 STG.E.U16 desc[UR36][R4.64+0x72], R45 ;  /* 0x0000722d04003986 */ /* 0x0003e2000c101524 */
[----:B------:R-:W-:-:S03]  /*79a0*/  ISETP.GT.AND P3, PT, R6, 0x40, PT ;  /* 0x000000400600780c */ /* 0x000fc60003f64270 */
[----:B------:R1:W-:Y:S01]  /*79b0*/  @P0 STG.E.U16 desc[UR36][R12.64+0x70], R46 ;  /* 0x0000702e0c000986 */ /* 0x0003e2000c101524 */
[----:B------:R-:W-:Y:S02]  /*79c0*/  ISETP.GT.AND P0, PT, R6, 0x41, PT ;  /* 0x000000410600780c */ /* 0x000fe40003f04270 */
[C---:B------:R-:W-:Y:S01]  /*79d0*/  ISETP.GT.AND P4, PT, R3.reuse, 0x8, P3 ;  /* 0x000000080300780c */ /* 0x040fe20001f84270 */
[----:B------:R1:W-:Y:S01]  /*79e0*/  @P1 STG.E.U16 desc[UR36][R12.64+0x72], R47 ;  /* 0x0000722f0c001986 */ /* 0x0003e2000c101524 */
[C---:B------:R-:W-:Y:S02]  /*79f0*/  ISETP.GT.AND P1, PT, R3.reuse, RZ, P3 ;  /* 0x000000ff0300720c */ /* 0x040fe40001f24270 */
[C---:B------:R-:W-:Y:S02]  /*7a00*/  ISETP.GT.AND P2, PT, R3.reuse, RZ, P0 ;  /* 0x000000ff0300720c */ /* 0x040fe40000744270 */
[----:B------:R-:W-:-:S09]  /*7a10*/  ISETP.GT.AND P5, PT, R3, 0x8, P0 ;  /* 0x000000080300780c */ /* 0x000fd200007a4270 */
[----:B------:R1:W-:Y:S01]  /*7a20*/  @P1 STG.E.U16 desc[UR36][R8.64+0x80], R32 ;  /* 0x0000802008001986 */ /* 0x0003e2000c101524 */
[----:B------:R-:W-:-:S03]  /*7a30*/  ISETP.GT.AND P1, PT, R6, 0x48, PT ;  /* 0x000000480600780c */ /* 0x000fc60003f24270 */
[----:B------:R1:W-:Y:S01]  /*7a40*/  @P2 STG.E.U16 desc[UR36][R8.64+0x82], R33 ;  /* 0x0000822108002986 */ /* 0x0003e2000c101524 */
[----:B------:R-:W-:-:S03]  /*7a50*/  ISETP.GT.AND P2, PT, R6, 0x49, PT ;  /* 0x000000490600780c */ /* 0x000fc60003f44270 */
[----:B------:R1:W-:Y:S01]  /*7a60*/  @P4 STG.E.U16 desc[UR36][R10.64+0x80], R34 ;  /* 0x000080220a004986 */ /* 0x0003e2000c101524 */
[----:B------:R-:W-:-:S03]  /*7a70*/  ISETP.GT.AND P4, PT, R3, RZ, P2 ;  /* 0x000000ff0300720c */ /* 0x000fc60001784270 */
[----:B------:R1:W-:Y:S01]  /*7a80*/  @P5 STG.E.U16 desc[UR36][R10.64+0x82], R35 ;  /* 0x000082230a005986 */ /* 0x0003e2000c101524 */
[----:B------:R-:W-:-:S09]  /*7a90*/  ISETP.GT.AND P5, PT, R3, RZ, P1 ;  /* 0x000000ff0300720c */ /* 0x000fd20000fa4270 */
        /* <DEDUP_REMOVED lines=10> */
[----:B------:R1:W-:Y:S01]  /*7b40*/  @P4 STG.E.U16 desc[UR36][R4.64+0x80], R24 ;  /* 0x0000801804004986 */ /* 0x0003e2000c101524 */
[C---:B------:R-:W-:Y:S02]  /*7b50*/  ISETP.GT.AND P4, PT, R3.reuse, 0x80, P1 ;  /* 0x000000800300780c */ /* 0x040fe40000f84270 */
[C---:B------:R-:W-:Y:S01]  /*7b60*/  ISETP.GT.AND P1, PT, R3.reuse, 0x88, P1 ;  /* 0x000000880300780c */ /* 0x040fe20000f24270 */
[----:B------:R1:W-:Y:S01]  /*7b70*/  @P5 STG.E.U16 desc[UR36][R4.64+0x82], R25 ;  /* 0x0000821904005986 */ /* 0x0003e2000c101524 */
[C---:B------:R-:W-:Y:S02]  /*7b80*/  ISETP.GT.AND P5, PT, R3.reuse, 0x80, P2 ;  /* 0x000000800300780c */ /* 0x040fe400017a4270 */
[----:B------:R-:W-:Y:S01]  /*7b90*/  ISETP.GT.AND P2, PT, R3, 0x88, P2 ;  /* 0x000000880300780c */ /* 0x000fe20001744270 */
[----:B------:R1:W-:Y:S04]  /*7ba0*/  @P3 STG.E.U16 desc[UR36][R12.64+0x80], R26 ;  /* 0x0000801a0c003986 */ /* 0x0003e8000c101524 */
[----:B------:R1:W-:Y:S04]  /*7bb0*/  @P0 STG.E.U16 desc[UR36][R12.64+0x82], R27 ;  /* 0x0000821b0c000986 */ /* 0x0003e8000c101524 */
[----:B------:R1:W-:Y:S04]  /*7bc0*/  @P4 STG.E.U16 desc[UR36][R4.64+0x90], R28 ;  /* 0x0000901c04004986 */ /* 0x0003e8000c101524 */
[----:B------:R1:W-:Y:S04]  /*7bd0*/  @P5 STG.E.U16 desc[UR36][R4.64+0x92], R29 ;  /* 0x0000921d04005986 */ /* 0x0003e8000c101524 */
[----:B------:R1:W-:Y:S04]  /*7be0*/  @P1 STG.E.U16 desc[UR36][R12.64+0x90], R30 ;  /* 0x0000901e0c001986 */ /* 0x0003e8000c101524 */
[----:B------:R1:W-:Y:S02]  /*7bf0*/  @P2 STG.E.U16 desc[UR36][R12.64+0x92], R31 ;  /* 0x0000921f0c002986 */ /* 0x0003e4000c101524 */
.L_x_189:
[----:B------:R-:W-:Y:S05]  /*7c00*/  BSYNC B0 ;  /* 0x0000000000007941 */ /* 0x000fea0003800000 */
.L_x_33:
[----:B------:R-:W-:Y:S01]  /*7c10*/  ULDC UR4, c[0x0][0xc] ;  /* 0x0000030000047ab9 */ /* 0x000fe20000000800 */
[----:B------:R-:W-:Y:S01]  /*7c20*/  ULDC UR5, c[0x0][0x10] ;  /* 0x0000040000057ab9 */ /* 0x000fe20000000800 */
[----:B------:R-:W2:Y:S01]  /*7c30*/  LDC R3, c[0x0][0x14] ;  /* 0x00000500ff037b82 */ /* 0x000ea20000000800 */
[----:B------:R-:W-:Y:S01]  /*7c40*/  UIMAD.WIDE.U32 UR4, UR4, UR5, URZ ;  /* 0x00000005040472a5 */ /* 0x000fe2000f8e003f */
[----:B------:R-:W-:Y:S02]  /*7c50*/  IMAD.MOV.U32 R108, RZ, RZ, -0x1 ;  /* 0xffffffffff6c7424 */ /* 0x000fe400078e00ff */
[----:B------:R-:W-:-:S03]  /*7c60*/  IMAD.MOV.U32 R105, RZ, RZ, -0x1 ;  /* 0xffffffffff697424 */ /* 0x000fc600078e00ff */
[----:B--2---:R-:W-:-:S04]  /*7c70*/  IMAD.WIDE.U32 R16, R3, UR4, R16 ;  /* 0x0000000403107c25 */ /* 0x004fc8000f8e0010 */
[----:B------:R-:W-:Y:S01]  /*7c80*/  IMAD R3, R3, UR5, RZ ;  /* 0x0000000503037c24 */ /* 0x000fe2000f8e02ff */
[----:B------:R-:W-:Y:S02]  /*7c90*/  ULDC.64 UR4, c[0x0][0x650] ;  /* 0x0001940000047ab9 */ /* 0x000fe40000000a00 */
[----:B------:R-:W-:Y:S01]  /*7ca0*/  ISETP.GE.U32.AND P0, PT, R16, UR4, PT ;  /* 0x0000000410007c0c */ /* 0x000fe2000bf06070 */
[--C-:B------:R-:W-:Y:S01]  /*7cb0*/  IMAD.IADD R17, R17, 0x1, R3.reuse ;  /* 0x0000000111117824 */ /* 0x100fe200078e0203 */
[----:B------:R-:W-:-:S04]  /*7cc0*/  PRMT R3, RZ, 0x7610, R3 ;  /* 0x00007610ff037816 */ /* 0x000fc80000000003 */
[----:B------:R-:W-:-:S13]  /*7cd0*/  ISETP.GE.U32.AND.EX P0, PT, R17, UR5, PT, P0 ;  /* 0x0000000511007c0c */ /* 0x000fda000bf06100 */
[----:B------:R-:W-:Y:S05]  /*7ce0*/  @P0 BRA `(.L_x_190) ;  /* 0x0000000400640947 */ /* 0x000fea0003800000 */
[----:B-1-34-:R-:W1:Y:S01]  /*7cf0*/  S2R R12, SR_CTAID.X ;  /* 0x00000000000c7919 */ /* 0x01ae620000002500 */
[----:B0-----:R-:W0:Y:S01]  /*7d00*/  LDC.64 R10, c[0x0][0x628] ;  /* 0x00018a00ff0a7b82 */ /* 0x001e220000000a00 */
[----:B------:R-:W-:Y:S01]  /*7d10*/  ULDC UR4, c[0x0][0x150] ;  /* 0x0000540000047ab9 */ /* 0x000fe20000000800 */
[----:B------:R-:W-:Y:S01]  /*7d20*/  IMAD.MOV.U32 R8, RZ, RZ, R16 ;  /* 0x000000ffff087224 */ /* 0x000fe200078e0010 */
[----:B------:R-:W2:Y:S01]  /*7d30*/  S2R R24, SR_CTAID.Y ;  /* 0x0000000000187919 */ /* 0x000ea20000002600 */
[----:B------:R-:W-:-:S04]  /*7d40*/  IMAD.MOV.U32 R9, RZ, RZ, R17 ;  /* 0x000000ffff097224 */ /* 0x000fc800078e0011 */
[----:B------:R-:W3:Y:S08]  /*7d50*/  LDC R21, c[0x0][0x144] ;  /* 0x00005100ff157b82 */ /* 0x000ef00000000800 */
[----:B------:R-:W4:Y:S08]  /*7d60*/  LDC R0, c[0x0][0x630] ;  /* 0x00018c00ff007b82 */ /* 0x000f300000000800 */
[----:B------:R-:W2:Y:S01]  /*7d70*/  LDC.64 R14, c[0x0][0x620] ;  /* 0x00018800ff0e7b82 */ /* 0x000ea20000000a00 */
[----:B0-----:R-:W-:-:S04]  /*7d80*/  ISETP.NE.U32.AND P0, PT, R10, RZ, PT ;  /* 0x000000ff0a00720c */ /* 0x001fc80003f05070 */
[----:B------:R-:W-:Y:S02]  /*7d90*/  ISETP.NE.AND.EX P0, PT, R11, RZ, PT, P0 ;  /* 0x000000ff0b00720c */ /* 0x000fe40003f05300 */
[----:B-1----:R-:W-:-:S05]  /*7da0*/  I2FP.F32.U32 R3, R12 ;  /* 0x0000000c00037245 */ /* 0x002fca0000201000 */
[----:B------:R-:W-:-:S04]  /*7db0*/  FMUL R3, R3, UR4 ;  /* 0x0000000403037c20 */ /* 0x000fc80008400000 */
[----:B------:R0:W1:Y:S02]  /*7dc0*/  F2I.U32.TRUNC.NTZ R20, R3 ;  /* 0x0000000300147305 */ /* 0x000064000020f000 */
[----:B---34-:R-:W-:Y:S05]  /*7dd0*/  @!P0 BRA `(.L_x_191) ;  /* 0x0000000000288947 */ /* 0x018fea0003800000 */
[----:B0-----:R-:W0:Y:S02]  /*7de0*/  LDC R3, c[0x0][0x634] ;  /* 0x00018d00ff037b82 */ /* 0x001e240000000800 */
        /* <DEDUP_REMOVED lines=9> */
.L_x_191:
[----:B------:R-:W3:Y:S01]  /*7e80*/  LDC.64 R28, c[0x0][0x640] ;  /* 0x00019000ff1c7b82 */ /* 0x000ee20000000a00 */
[-CC-:B------:R-:W-:Y:S01]  /*7e90*/  SHF.R.U64 R105, R8, R0.reuse, R9.reuse ;  /* 0x0000000008697219 */ /* 0x180fe20000001209 */
[----:B-1----:R-:W-:Y:S01]  /*7ea0*/  IMAD.MOV R20, RZ, RZ, -R20 ;  /* 0x000000ffff147224 */ /* 0x002fe200078e0a14 */
[----:B------:R-:W-:Y:S01]  /*7eb0*/  SHF.R.U32.HI R0, RZ, R0, R9 ;  /* 0x00000000ff007219 */ /* 0x000fe20000011609 */
[----:B------:R-:W-:Y:S01]  /*7ec0*/  ULDC UR4, c[0x0][0x154] ;  /* 0x0000550000047ab9 */ /* 0x000fe20000000800 */
[----:B0-----:R-:W-:Y:S01]  /*7ed0*/  IADD3 R3, P0, RZ, -R105, RZ ;  /* 0x80000069ff037210 */ /* 0x001fe20007f1e0ff */
[----:B------:R-:W-:Y:S02]  /*7ee0*/  IMAD R21, R21, R20, R12 ;  /* 0x0000001415157224 */ /* 0x000fe400078e020c */
[----:B------:R-:W0:Y:S01]  /*7ef0*/  LDC R6, c[0x0][0x618] ;  /* 0x00018600ff067b82 */ /* 0x000e220000000800 */
[----:B------:R-:W-:Y:S02]  /*7f00*/  IMAD.MOV.U32 R7, RZ, RZ, 0x1 ;  /* 0x00000001ff077424 */ /* 0x000fe400078e00ff */
[----:B------:R-:W-:-:S04]  /*7f10*/  IMAD.X R5, RZ, RZ, ~R0, P0 ;  /* 0x000000ffff057224 */ /* 0x000fc800000e0e00 */
[-C--:B--2---:R-:W-:Y:S01]  /*7f20*/  IMAD R0, R5, R14.reuse, RZ ;  /* 0x0000000e05007224 */ /* 0x084fe200078e02ff */
[----:B------:R-:W1:Y:S01]  /*7f30*/  LDC R8, c[0x0][0x608] ;  /* 0x00018200ff087b82 */ /* 0x000e620000000800 */
[----:B------:R-:W-:-:S04]  /*7f40*/  IMAD.WIDE.U32 R4, R3, R14, R16 ;  /* 0x0000000e03047225 */ /* 0x000fc800078e0010 */
[----:B------:R-:W-:Y:S01]  /*7f50*/  IMAD R3, R3, R15, R0 ;  /* 0x0000000f03037224 */ /* 0x000fe200078e0200 */
[----:B------:R-:W-:Y:S02]  /*7f60*/  I2FP.F32.U32 R0, R24 ;  /* 0x0000001800007245 */ /* 0x000fe40000201000 */
[----:B------:R-:W2:Y:S01]  /*7f70*/  LDC R26, c[0x0][0x658] ;  /* 0x00019600ff1a7b82 */ /* 0x000ea20000000800 */
[----:B------:R-:W-:Y:S01]  /*7f80*/  IMAD.IADD R3, R5, 0x1, R3 ;  /* 0x0000000105037824 */ /* 0x000fe200078e0203 */
[----:B---3--:R-:W-:Y:S01]  /*7f90*/  ISETP.NE.U32.AND P0, PT, R28, RZ, PT ;  /* 0x000000ff1c00720c */ /* 0x008fe20003f05070 */
[----:B------:R-:W-:Y:S01]  /*7fa0*/  FMUL R0, R0, UR4 ;  /* 0x0000000400007c20 */ /* 0x000fe20008400000 */
[----:B------:R-:W-:Y:S02]  /*7fb0*/  IMAD.MOV.U32 R5, RZ, RZ, -0x1 ;  /* 0xffffffffff057424 */ /* 0x000fe400078e00ff */
[----:B------:R-:W-:Y:S01]  /*7fc0*/  ISETP.NE.AND.EX P0, PT, R29, RZ, PT, P0 ;  /* 0x000000ff1d00720c */ /* 0x000fe20003f05300 */
[----:B------:R3:W4:Y:S01]  /*7fd0*/  F2I.U32.TRUNC.NTZ R13, R0 ;  /* 0x00000000000d7305 */ /* 0x000722000020f000 */
[----:B------:R-:W3:Y:S01]  /*7fe0*/  LDC R15, c[0x0][0x148] ;  /* 0x00005200ff0f7b82 */ /* 0x000ee20000000800 */
[----:B0-----:R-:W-:-:S02]  /*7ff0*/  SHF.R.U64 R12, R4, R6, R3 ;  /* 0x00000006040c7219 */ /* 0x001fc40000001203 */
[----:B------:R-:W-:-:S05]  /*8000*/  SHF.R.U32.HI R3, RZ, R6, R3 ;  /* 0x00000006ff037219 */ /* 0x000fca0000011603 */
[----:B------:R-:W0:Y:S01]  /*8010*/  LDC R20, c[0x0][0x600] ;  /* 0x00018000ff147b82 */ /* 0x000e220000000800 */
[-CC-:B-1----:R-:W-:Y:S02]  /*8020*/  SHF.R.U64 R10, R12, R8.reuse, R3.reuse ;  /* 0x000000080c0a7219 */ /* 0x182fe40000001203 */
[----:B------:R-:W-:-:S05]  /*8030*/  SHF.R.U32.HI R3, RZ, R8, R3 ;  /* 0x00000008ff037219 */ /* 0x000fca0000011603 */
[----:B------:R-:W1:Y:S01]  /*8040*/  LDC R27, c[0x0][0x648] ;  /* 0x00019200ff1b7b82 */ /* 0x000e620000000800 */
[-C--:B--2---:R-:W-:Y:S02]  /*8050*/  SHF.L.U32 R4, R5, R26.reuse, RZ ;  /* 0x0000001a05047219 */ /* 0x084fe400000006ff */
[-CC-:B------:R-:W-:Y:S02]  /*8060*/  SHF.R.U64 R14, R10, R26.reuse, R3.reuse ;  /* 0x0000001a0a0e7219 */ /* 0x180fe40000001203 */
[----:B------:R-:W-:Y:S02]  /*8070*/  SHF.R.U32.HI R5, RZ, R26, R3 ;  /* 0x0000001aff057219 */ /* 0x000fe40000011603 */
[----:B------:R-:W-:Y:S01]  /*8080*/  LOP3.LUT R25, RZ, R4, RZ, 0x33, !PT ;  /* 0x00000004ff197212 */ /* 0x000fe200078e33ff */
[----:B------:R-:W2:Y:S01]  /*8090*/  LDC R30, c[0x0][0x638] ;  /* 0x00018e00ff1e7b82 */ /* 0x000ea20000000800 */
[----:B------:R-:W-:Y:S01]  /*80a0*/  SHF.L.U32 R26, R7, R26, RZ ;  /* 0x0000001a071a7219 */ /* 0x000fe200000006ff */
[----:B------:R-:W-:-:S06]  /*80b0*/  IMAD.MOV.U32 R4, RZ, RZ, R14 ;  /* 0x000000ffff047224 */ /* 0x000fcc00078e000e */
[----:B------:R-:W0:Y:S01]  /*80c0*/  LDC R31, c[0x0][0x610] ;  /* 0x00018400ff1f7b82 */ /* 0x000e220000000800 */
[----:B----4-:R-:W-:Y:S05]  /*80d0*/  @!P0 BRA `(.L_x_192) ;  /* 0x0000000000288947 */ /* 0x010fea0003800000 */
        /* <DEDUP_REMOVED lines=10> */
.L_x_192:
[----:B------:R-:W-:Y:S01]  /*8180*/  ISETP.NE.AND P0, PT, R2, 0x1, PT ;  /* 0x000000010200780c */ /* 0x000fe20003f05270 */
[----:B0-----:R-:W-:Y:S01]  /*8190*/  VIADD R7, R20, 0xffffffff ;  /* 0xffffffff14077836 */ /* 0x001fe20000000000 */
[----:B-1-3--:R-:W-:Y:S01]  /*81a0*/  SHF.R.U64 R0, R4, R27, R5 ;  /* 0x0000001b04007219 */ /* 0x00afe20000001205 */
[----:B------:R-:W-:Y:S01]  /*81b0*/  IMAD.MOV R13, RZ, RZ, -R13 ;  /* 0x000000ffff0d7224 */ /* 0x000fe200078e0a0d */
[----:B------:R-:W-:Y:S01]  /*81c0*/  LOP3.LUT R5, R10, R25, RZ, 0xc0, !PT ;  /* 0x000000190a057212 */ /* 0x000fe200078ec0ff */
[----:B------:R-:W-:Y:S01]  /*81d0*/  IMAD.MOV.U32 R4, RZ, RZ, 0x1 ;  /* 0x00000001ff047424 */ /* 0x000fe200078e00ff */
[----:B------:R-:W-:Y:S01]  /*81e0*/  LOP3.LUT R12, R12, R7, RZ, 0xc0, !PT ;  /* 0x000000070c0c7212 */ /* 0x000fe200078ec0ff */
[----:B------:R-:W-:Y:S02]  /*81f0*/  IMAD.MOV R3, RZ, RZ, -R0 ;  /* 0x000000ffff037224 */ /* 0x000fe400078e0a00 */
[----:B------:R-:W-:Y:S02]  /*8200*/  IMAD R0, R26, R0, R5 ;  /* 0x000000001a007224 */ /* 0x000fe400078e0205 */
[----:B--2---:R-:W-:-:S02]  /*8210*/  IMAD R3, R3, R30, R14 ;  /* 0x0000001e03037224 */ /* 0x004fc400078e020e */
[----:B------:R-:W-:Y:S02]  /*8220*/  @P0 IMAD R21, R15, R13, R24 ;  /* 0x0000000d0f150224 */ /* 0x000fe400078e0218 */
[----:B------:R-:W-:Y:S01]  /*8230*/  IMAD R5, R3, R20, R12 ;  /* 0x0000001403057224 */ /* 0x000fe200078e020c */
[----:B------:R-:W-:Y:S01]  /*8240*/  PRMT R3, R4, 0x7610, R3 ;  /* 0x0000761004037816 */ /* 0x000fe20000000003 */
[----:B------:R-:W-:-:S05]  /*8250*/  IMAD R0, R0, R31, R21 ;  /* 0x0000001f00007224 */ /* 0x000fca00078e0215 */
[----:B------:R-:W-:Y:S02]  /*8260*/  SEL R108, R5, R0, !P0 ;  /* 0x00000000056c7207 */ /* 0x000fe40004000000 */
[----:B------:R-:W-:-:S07]  /*8270*/  SEL R0, R0, R5, !P0 ;  /* 0x0000000500007207 */ /* 0x000fce0004000000 */
.L_x_190:
[----:B------:R-:W-:Y:S01]  /*8280*/  LOP3.LUT P0, RZ, R3, 0xff, RZ, 0xc0, !PT ;  /* 0x000000ff03ff7812 */ /* 0x000fe2000780c0ff */
[----:B------:R-:W-:-:S12]  /*8290*/  IMAD.MOV.U32 R107, RZ, RZ, R0 ;  /* 0x000000ffff6b7224 */ /* 0x000fd800078e0000 */
[----:B------:R-:W-:Y:S05]  /*82a0*/  @P0 BRA `(.L_x_193) ;  /* 0xffffff90000c0947 */ /* 0x000fea000383ffff */
[----:B------:R-:W-:Y:S05]  /*82b0*/  EXIT ;  /* 0x000000000000794d */ /* 0x000fea0003800000 */
.L_x_8:
[----:B0-----:R-:W-:Y:S01]  /*82c0*/  ULDC.64 UR4, c[0x0][0x650] ;  /* 0x0001940000047ab9 */ /* 0x001fe20000000a00 */
        /* <DEDUP_REMOVED lines=25> */
.L_x_195:
[----:B------:R-:W0:Y:S01]  /*8460*/  LDC.64 R28, c[0x0][0x640] ;  /* 0x00019000ff1c7b82 */ /* 0x000e220000000a00 */
[-CC-:B------:R-:W-:Y:S01]  /*8470*/  SHF.R.U64 R22, R12, R6.reuse, R13.reuse ;  /* 0x000000060c167219 */ /* 0x180fe2000000120d */
[----:B------:R-:W-:Y:S01]  /*8480*/  IMAD.MOV.U32 R30, RZ, RZ, 0x1 ;  /* 0x00000001ff1e7424 */ /* 0x000fe200078e00ff */
[----:B------:R-:W-:Y:S02]  /*8490*/  SHF.R.U32.HI R6, RZ, R6, R13 ;  /* 0x00000006ff067219 */ /* 0x000fe4000001160d */
        /* <DEDUP_REMOVED lines=8> */
[----:B------:R-:W-:Y:S01]  /*8520*/  IMAD.IADD R9, R9, 0x1, R11 ;  /* 0x0000000109097824 */ /* 0x000fe200078e020b */
[----:B0-----:R-:W-:-:S04]  /*8530*/  ISETP.NE.U32.AND P0, PT, R28, RZ, PT ;  /* 0x000000ff1c00720c */ /* 0x001fc80003f05070 */
[----:B------:R-:W-:Y:S02]  /*8540*/  ISETP.NE.AND.EX P0, PT, R29, RZ, PT, P0 ;  /* 0x000000ff1d00720c */ /* 0x000fe40003f05300 */
[----:B------:R-:W0:Y:S01]  /*8550*/  LDC R20, c[0x0][0x600] ;  /* 0x00018000ff147b82 */ /* 0x000e220000000800 */
[-CC-:B-1----:R-:W-:Y:S01]  /*8560*/  SHF.R.U64 R14, R8, R10.reuse, R9.reuse ;  /* 0x0000000a080e7219 */ /* 0x182fe20000001209 */
[----:B------:R-:W-:Y:S01]  /*8570*/  IMAD.MOV.U32 R8, RZ, RZ, -0x1 ;  /* 0xffffffffff087424 */ /* 0x000fe200078e00ff */
[----:B------:R-:W-:-:S05]  /*8580*/  SHF.R.U32.HI R9, RZ, R10, R9 ;  /* 0x0000000aff097219 */ /* 0x000fca0000011609 */
[----:B------:R-:W1:Y:S01]  /*8590*/  LDC R24, c[0x0][0x648] ;  /* 0x00019200ff187b82 */ /* 0x000e620000000800 */
[-CC-:B--2---:R-:W-:Y:S02]  /*85a0*/  SHF.R.U64 R23, R14, R12.reuse, R9.reuse ;  /* 0x0000000c0e177219 */ /* 0x184fe40000001209 */
[----:B------:R-:W-:-:S05]  /*85b0*/  SHF.R.U32.HI R6, RZ, R12, R9 ;  /* 0x0000000cff067219 */ /* 0x000fca0000011609 */
[----:B------:R-:W2:Y:S01]  /*85c0*/  LDC R26, c[0x0][0x638] ;  /* 0x00018e00ff1a7b82 */ /* 0x000ea20000000800 */
[-C--:B---3--:R-:W-:Y:S02]  /*85d0*/  SHF.L.U32 R8, R8, R27.reuse, RZ ;  /* 0x0000001b08087219 */ /* 0x088fe400000006ff */
[-CC-:B------:R-:W-:Y:S02]  /*85e0*/  SHF.R.U64 R25, R23, R27.reuse, R6.reuse ;  /* 0x0000001b17197219 */ /* 0x180fe40000001206 */
[----:B------:R-:W-:Y:S02]  /*85f0*/  LOP3.LUT R32, RZ, R8, RZ, 0x33, !PT ;  /* 0x00000008ff207212 */ /* 0x000fe400078e33ff */
[----:B------:R-:W-:Y:S01]  /*8600*/  SHF.R.U32.HI R9, RZ, R27, R6 ;  /* 0x0000001bff097219 */ /* 0x000fe20000011606 */
[----:B------:R-:W3:Y:S01]  /*8610*/  LDC R31, c[0x0][0x610] ;  /* 0x00018400ff1f7b82 */ /* 0x000ee20000000800 */
[----:B------:R-:W-:Y:S01]  /*8620*/  IMAD.MOV.U32 R8, RZ, RZ, R25 ;  /* 0x000000ffff087224 */ /* 0x000fe200078e0019 */
[----:B------:R-:W-:Y:S06]  /*8630*/  @!P0 BRA `(.L_x_196) ;  /* 0x0000000000288947 */ /* 0x000fec0003800000 */
        /* <DEDUP_REMOVED lines=10> */
.L_x_196:
[----:B------:R-:W-:Y:S02]  /*86e0*/  ISETP.NE.AND P0, PT, R2, 0x1, PT ;  /* 0x000000010200780c */ /* 0x000fe40003f05270 */
[----:B-1----:R-:W-:Y:S01]  /*86f0*/  SHF.R.U64 R6, R8, R24, R9 ;  /* 0x0000001808067219 */ /* 0x002fe20000001209 */
[----:B0-----:R-:W-:Y:S01]  /*8700*/  VIADD R9, R20, 0xffffffff ;  /* 0xffffffff14097836 */ /* 0x001fe20000000000 */
[----:B------:R-:W-:Y:S02]  /*8710*/  SHF.L.U32 R30, R30, R27, RZ ;  /* 0x0000001b1e1e7219 */ /* 0x000fe400000006ff */
[----:B------:R-:W-:Y:S01]  /*8720*/  LOP3.LUT R5, R23, R32, RZ, 0xc0, !PT ;  /* 0x0000002017057212 */ /* 0x000fe200078ec0ff */
[----:B------:R-:W-:-:S04]  /*8730*/  IMAD.MOV R8, RZ, RZ, -R6 ;  /* 0x000000ffff087224 */ /* 0x000fc800078e0a06 */
[----:B------:R-:W-:Y:S01]  /*8740*/  IMAD R6, R30, R6, R5 ;  /* 0x000000061e067224 */ /* 0x000fe200078e0205 */
[----:B------:R-:W-:Y:S01]  /*8750*/  LOP3.LUT R5, R14, R9, RZ, 0xc0, !PT ;  /* 0x000000090e057212 */ /* 0x000fe200078ec0ff */
[----:B------:R-:W-:Y:S02]  /*8760*/  @P0 IMAD R3, R7, R21, R4 ;  /* 0x0000001507030224 */ /* 0x000fe400078e0204 */
[----:B--2---:R-:W-:Y:S02]  /*8770*/  IMAD R4, R8, R26, R25 ;  /* 0x0000001a08047224 */ /* 0x004fe400078e0219 */
[----:B---3--:R-:W-:Y:S02]  /*8780*/  IMAD R3, R6, R31, R3 ;  /* 0x0000001f06037224 */ /* 0x008fe400078e0203 */
[----:B------:R-:W-:Y:S02]  /*8790*/  IMAD R4, R4, R20, R5 ;  /* 0x0000001404047224 */ /* 0x000fe400078e0205 */
[----:B------:R-:W-:-:S02]  /*87a0*/  IMAD.MOV.U32 R8, RZ, RZ, 0x1 ;  /* 0x00000001ff087424 */ /* 0x000fc400078e00ff */
[----:B------:R-:W-:Y:S01]  /*87b0*/  IMAD.MOV.U32 R6, RZ, RZ, R22 ;  /* 0x000000ffff067224 */ /* 0x000fe200078e0016 */
[----:B------:R-:W-:Y:S02]  /*87c0*/  SEL R20, R4, R3, !P0 ;  /* 0x0000000304147207 */ /* 0x000fe40004000000 */
[----:B------:R-:W-:-:S07]  /*87d0*/  SEL R13, R3, R4, !P0 ;  /* 0x00000004030d7207 */ /* 0x000fce0004000000 */
.L_x_194:
[----:B------:R-:W-:-:S08]  /*87e0*/  NOP ;  /* 0x0000000000007918 */ /* 0x000fd00000000000 */
[----:B------:R-:W0:-:S00]  /*87f0*/  USETMAXREG.DEALLOC.CTAPOOL 0x28 ;  /* 0x00000028000079c8 */ /* 0x000e0000080e0500 */
[----:B0-----:R-:W-:-:S13]  /*8800*/  ISETP.NE.AND P0, PT, R0, RZ, PT ;  /* 0x000000ff0000720c */ /* 0x001fda0003f05270 */
[----:B------:R-:W-:Y:S05]  /*8810*/  @P0 EXIT ;  /* 0x000000000000094d */ /* 0x000fea0003800000 */
[----:B------:R-:W-:Y:S01]  /*8820*/  LOP3.LUT P0, RZ, R8, 0xff, RZ, 0xc0, !PT ;  /* 0x000000ff08ff7812 */ /* 0x000fe2000780c0ff */
[----:B------:R-:W-:Y:S02]  /*8830*/  IMAD.MOV.U32 R0, RZ, RZ, 0x1 ;  /* 0x00000001ff007424 */ /* 0x000fe400078e00ff */
[----:B------:R-:W-:-:S10]  /*8840*/  IMAD.MOV.U32 R3, RZ, RZ, RZ ;  /* 0x000000ffff037224 */ /* 0x000fd400078e00ff */
[----:B------:R-:W-:Y:S05]  /*8850*/  @!P0 BRA `(.L_x_197) ;  /* 0x0000000c003c8947 */ /* 0x000fea0003800000 */
[----:B------:R-:W0:Y:S01]  /*8860*/  LDC R0, c[0x0][0x28c] ;  /* 0x0000a300ff007b82 */ /* 0x000e220000000800 */
[----:B------:R-:W1:Y:S01]  /*8870*/  S2R R9, SR_CgaCtaId ;  /* 0x0000000000097919 */ /* 0x000e620000008800 */
[----:B------:R-:W-:Y:S01]  /*8880*/  ULDC UR5, c[0x0][0x600] ;  /* 0x0001800000057ab9 */ /* 0x000fe20000000800 */
[----:B------:R-:W-:Y:S01]  /*8890*/  ULDC UR4, c[0x0][0xc] ;  /* 0x0000030000047ab9 */ /* 0x000fe20000000800 */
[----:B------:R-:W-:Y:S01]  /*88a0*/  UIADD3 UR16, UR5, -0x1, URZ ;  /* 0xffffffff05107890 */ /* 0x000fe2000fffe03f */
[----:B------:R-:W-:Y:S01]  /*88b0*/  BSSY B0, `(.L_x_197) ;  /* 0x00000c9000007945 */ /* 0x000fe20003800000 */
[----:B------:R-:W-:Y:S01]  /*88c0*/  ULDC UR6, c[0x0][0x658] ;  /* 0x0001960000067ab9 */ /* 0x000fe20000000800 */
[----:B------:R-:W-:Y:S01]  /*88d0*/  ULDC UR5, c[0x0][0x10] ;  /* 0x0000040000057ab9 */ /* 0x000fe20000000800 */
[----:B------:R-:W-:Y:S01]  /*88e0*/  UMOV UR7, 0xffffffff ;  /* 0xffffffff00077882 */ /* 0x000fe20000000000 */
[----:B------:R-:W-:Y:S01]  /*88f0*/  UMOV UR8, 0x1 ;  /* 0x0000000100087882 */ /* 0x000fe20000000000 */
[----:B------:R-:W-:Y:S01]  /*8900*/  UIMAD.WIDE.U32 UR4, UR4, UR5, URZ ;  /* 0x00000005040472a5 */ /* 0x000fe2000f8e003f */
[----:B------:R-:W-:Y:S01]  /*8910*/  IMAD.MOV.U32 R11, RZ, RZ, 0x1 ;  /* 0x00000001ff0b7424 */ /* 0x000fe200078e00ff */
[----:B------:R-:W-:Y:S01]  /*8920*/  USHF.L.U32 UR7, UR7, UR6, URZ ;  /* 0x0000000607077299 */ /* 0x000fe2000800063f */
[----:B------:R-:W-:Y:S01]  /*8930*/  LOP3.LUT R8, R19, 0x2, RZ, 0xfc, !PT ;  /* 0x0000000213087812 */ /* 0x000fe200078efcff */
[----:B------:R-:W-:-:S02]  /*8940*/  USHF.L.U32 UR18, UR8, UR6, URZ ;  /* 0x0000000608127299 */ /* 0x000fc4000800063f */
[----:B------:R-:W-:Y:S01]  /*8950*/  ULOP3.LUT UR17, URZ, UR7, URZ, 0x33, !UPT ;  /* 0x000000073f117292 */ /* 0x000fe2000f8e333f */
[----:B------:R-:W-:Y:S01]  /*8960*/  ULDC UR6, c[0x0][0x14] ;  /* 0x0000050000067ab9 */ /* 0x000fe20000000800 */
[----:B------:R-:W-:Y:S01]  /*8970*/  ULDC.64 UR22, c[0x0][0x198] ;  /* 0x0000660000167ab9 */ /* 0x000fe20000000a00 */
[----:B------:R-:W-:Y:S02]  /*8980*/  UIMAD.WIDE.U32 UR20, UR4, UR6, URZ ;  /* 0x00000006041472a5 */ /* 0x000fe4000f8e003f */
[----:B------:R-:W-:Y:S01]  /*8990*/  UIMAD UR13, UR5, UR6, URZ ;  /* 0x00000006050d72a4 */ /* 0x000fe2000f8e023f */
[----:B0-----:R-:W-:-:S03]  /*89a0*/  VIADD R0, R0, 0x1f ;  /* 0x0000001f00007836 */ /* 0x001fc60000000000 */
[----:B------:R-:W-:Y:S02]  /*89b0*/  UIADD3 UR13, UR21, UR13, URZ ;  /* 0x0000000d150d7290 */ /* 0x000fe4000fffe03f */
[----:B------:R-:W-:-:S04]  /*89c0*/  SHF.R.S32.HI R3, RZ, 0x1f, R0 ;  /* 0x0000001fff037819 */ /* 0x000fc80000011400 */
[----:B------:R-:W-:Y:S01]  /*89d0*/  LEA.HI R3, R3, R0, RZ, 0x5 ;  /* 0x0000000003037211 */ /* 0x000fe200078f28ff */
[----:B------:R-:W-:Y:S01]  /*89e0*/  IMAD.MOV.U32 R0, RZ, RZ, 0x1 ;  /* 0x00000001ff007424 */ /* 0x000fe200078e00ff */
[----:B-1----:R-:W-:Y:S02]  /*89f0*/  LOP3.LUT R9, R9, 0x1, RZ, 0xc0, !PT ;  /* 0x0000000109097812 */ /* 0x002fe400078ec0ff */
[----:B------:R-:W-:Y:S01]  /*8a00*/  SHF.R.S32.HI R10, RZ, 0x5, R3 ;  /* 0x00000005ff0a7819 */ /* 0x000fe20000011403 */
[----:B------:R-:W-:-:S04]  /*8a10*/  IMAD.MOV.U32 R3, RZ, RZ, RZ ;  /* 0x000000ffff037224 */ /* 0x000fc800078e00ff */
[----:B------:R-:W-:-:S07]  /*8a20*/  VIADD R12, R10, 0x1 ;  /* 0x000000010a0c7836 */ /* 0x000fce0000000000 */
.L_x_208:
[----:B------:R-:W-:-:S03]  /*8a30*/  UMOV UR4, 0xffffffff ;  /* 0xffffffff00047882 */ /* 0x000fc60000000000 */
[----:B------:R-:W-:Y:S05]  /*8a40*/  BRA.DIV UR4, `(.L_x_198) ;  /* 0x0000001204847947 */ /* 0x000fea000b800000 */
[----:B------:R-:W-:-:S13]  /*8a50*/  ELECT P6, URZ, PT ;  /* 0x00000000003f782f */ /* 0x000fda00038c0000 */
.L_x_225:
[----:B------:R-:W0:Y:S01]  /*8a60*/  LDC R4, c[0x0][0x28c] ;  /* 0x0000a300ff047b82 */ /* 0x000e220000000800 */
[----:B------:R-:W-:Y:S01]  /*8a70*/  BSSY B1, `(.L_x_199) ;  /* 0x000003a000017945 */ /* 0x000fe20003800000 */
[----:B0-----:R-:W-:-:S13]  /*8a80*/  ISETP.LT.OR P6, PT, R4, 0x1, !P6 ;  /* 0x000000010400780c */ /* 0x001fda00077c1670 */
[----:B------:R-:W-:Y:S05]  /*8a90*/  @P6 BRA `(.L_x_200) ;  /* 0x0000000000dc6947 */ /* 0x000fea0003800000 */
[----:B------:R-:W-:Y:S02]  /*8aa0*/  IMAD R20, R20, 0x2, R9 ;  /* 0x0000000214147824 */ /* 0x000fe400078e0209 */
[----:B------:R-:W-:Y:S02]  /*8ab0*/  IMAD.SHL.U32 R21, R13, 0x100, RZ ;  /* 0x000001000d157824 */ /* 0x000fe400078e00ff */
[----:B------:R-:W-:Y:S02]  /*8ac0*/  IMAD.MOV.U32 R22, RZ, RZ, RZ ;  /* 0x000000ffff167224 */ /* 0x000fe400078e00ff */
[----:B------:R-:W-:Y:S02]  /*8ad0*/  IMAD.MOV.U32 R4, RZ, RZ, R12 ;  /* 0x000000ffff047224 */ /* 0x000fe400078e000c */
[----:B------:R-:W-:Y:S02]  /*8ae0*/  IMAD.MOV.U32 R5, RZ, RZ, R0 ;  /* 0x000000ffff057224 */ /* 0x000fe400078e0000 */
[----:B------:R-:W-:-:S02]  /*8af0*/  IMAD.MOV.U32 R14, RZ, RZ, R3 ;  /* 0x000000ffff0e7224 */ /* 0x000fc400078e0003 */
[----:B------:R-:W-:-:S07]  /*8b00*/  IMAD R15, R20, 0x28, RZ ;  /* 0x00000028140f7824 */ /* 0x000fce00078e02ff */
.L_x_203:
[----:B------:R-:W0:Y:S01]  /*8b10*/  S2R R20, SR_CgaCtaId ;  /* 0x0000000000147919 */ /* 0x000e220000008800 */
[----:B------:R-:W-:Y:S02]  /*8b20*/  MOV R7, 0x400 ;  /* 0x0000040000077802 */ /* 0x000fe40000000f00 */
[----:B------:R-:W-:-:S13]  /*8b30*/  LOP3.LUT P1, RZ, R18, 0x7f, RZ, 0xc0, !PT ;  /* 0x0000007f12ff7812 */ /* 0x000fda000782c0ff */
[----:B------:R-:W1:Y:S01]  /*8b40*/  @!P1 LDC R13, c[0x0][0x500] ;  /* 0x00014000ff0d9b82 */ /* 0x000e620000000800 */
[----:B0-----:R-:W-:Y:S02]  /*8b50*/  LEA R23, R20, R7, 0x18 ;  /* 0x0000000714177211 */ /* 0x001fe400078ec0ff */
[----:B------:R-:W-:-:S03]  /*8b60*/  SHF.L.U32 R7, R5, 0x1f, RZ ;  /* 0x0000001f05077819 */ /* 0x000fc600000006ff */
[----:B------:R-:W-:-:S04]  /*8b70*/  IMAD R20, R14, 0x8, R23 ;  /* 0x000000080e147824 */ /* 0x000fc800078e0217 */
[----:B------:R-:W0:Y:S02]  /*8b80*/  SYNCS.PHASECHK.TRANS64.TRYWAIT P0, [R20+URZ+0x50], R7 ;  /* 0x00005007140075a7 */ /* 0x000e24000800017f */
[----:B01----:R-:W-:Y:S05]  /*8b90*/  @!P0 BRA `(.L_x_201) ;  /* 0x0000001000508947 */ /* 0x003fea0003800000 */
.L_x_226:
[----:B0-----:R-:W-:Y:S01]  /*8ba0*/  PRMT R7, R8, 0x9910, RZ ;  /* 0x0000991008077816 */ /* 0x001fe200000000ff */
[----:B------:R0:W-:Y:S03]  /*8bb0*/  @!P1 SYNCS.ARRIVE.TRANS64 RZ, [R20+URZ], R13 ;  /* 0x0000000d14ff99a7 */ /* 0x0001e6000800003f */
[----:B------:R-:W-:-:S13]  /*8bc0*/  ISETP.NE.AND P0, PT, R7, 0x2, PT ;  /* 0x000000020700780c */ /* 0x000fda0003f05270 */
[----:B0-----:R-:W-:Y:S05]  /*8bd0*/  @P0 BRA `(.L_x_202) ;  /* 0x0000000000040947 */ /* 0x001fea0003800000 */
[----:B------:R-:W-:Y:S01]  /*8be0*/  BPT.TRAP 0x1 ;  /* 0x000000040000795c */ /* 0x000fe20000300000 */
.L_x_202:
[----:B------:R-:W-:Y:S01]  /*8bf0*/  IMAD R7, R14, 0x2, R9 ;  /* 0x000000020e077824 */ /* 0x000fe200078e0209 */
[----:B------:R-:W-:Y:S01]  /*8c00*/  R2UR UR9, R20 ;  /* 0x00000000140972ca */ /* 0x000fe200000e0000 */
[--C-:B------:R-:W-:Y:S01]  /*8c10*/  IMAD R13, R14, 0x4000, R23.reuse ;  /* 0x000040000e0d7824 */ /* 0x100fe200078e0217 */
[----:B------:R-:W-:Y:S01]  /*8c20*/  UIADD3 UR4, UP0, UR22, 0xf0, URZ ;  /* 0x000000f016047890 */ /* 0x000fe2000ff1e03f */
[----:B------:R-:W-:Y:S01]  /*8c30*/  IMAD R7, R7, 0x500, RZ ;  /* 0x0000050007077824 */ /* 0x000fe200078e02ff */
[----:B------:R-:W-:Y:S01]  /*8c40*/  R2UR UR11, R21 ;  /* 0x00000000150b72ca */ /* 0x000fe200000e0000 */
[----:B------:R-:W-:Y:S01]  /*8c50*/  VIADD R4, R4, 0xffffffff ;  /* 0xffffffff04047836 */ /* 0x000fe20000000000 */
[----:B------:R-:W-:Y:S01]  /*8c60*/  R2UR UR5, R13 ;  /* 0x000000000d0572ca */ /* 0x000fe200000e0000 */
[----:B------:R-:W-:Y:S01]  /*8c70*/  IMAD R7, R7, 0x2, R23 ;  /* 0x0000000207077824 */ /* 0x000fe200078e0217 */
[----:B------:R-:W-:Y:S01]  /*8c80*/  R2UR UR10, R22 ;  /* 0x00000000160a72ca */ /* 0x000fe200000e0000 */
[----:B------:R-:W-:Y:S01]  /*8c90*/  UIADD3 UR24, UP1, UR22, 0x1f0, URZ ;  /* 0x000001f016187890 */ /* 0x000fe2000ff3e03f */
[----:B------:R-:W-:Y:S01]  /*8ca0*/  R2UR UR12, R6 ;  /* 0x00000000060c72ca */ /* 0x000fe200000e0000 */
[----:B------:R-:W-:Y:S01]  /*8cb0*/  VIADD R14, R14, 0x1 ;  /* 0x000000010e0e7836 */ /* 0x000fe20000000000 */
[----:B------:R-:W-:Y:S01]  /*8cc0*/  R2UR UR8, R7 ;  /* 0x00000000070872ca */ /* 0x000fe200000e0000 */
[----:B------:R-:W-:Y:S01]  /*8cd0*/  UIADD3.X UR25, URZ, UR23, URZ, UP1, !UPT ;  /* 0x000000173f197290 */ /* 0x000fe20008ffe43f */
[----:B------:R-:W-:Y:S01]  /*8ce0*/  R2UR UR19, R15 ;  /* 0x000000000f1372ca */ /* 0x000fe200000e0000 */
[----:B------:R-:W-:Y:S01]  /*8cf0*/  UMOV UR6, 0x0 ;  /* 0x0000000000067882 */ /* 0x000fe20000000000 */
[----:B------:R-:W-:Y:S01]  /*8d00*/  ISETP.GT.AND P1, PT, R4, 0x1, PT ;  /* 0x000000010400780c */ /* 0x000fe20003f24270 */
[----:B------:R-:W-:Y:S01]  /*8d10*/  UMOV UR7, 0x10000000 ;  /* 0x1000000000077882 */ /* 0x000fe20000000000 */
[----:B------:R-:W-:Y:S01]  /*8d20*/  ISETP.NE.AND P0, PT, R14, 0xa, PT ;  /* 0x0000000a0e00780c */ /* 0x000fe20003f05270 */
[----:B------:R-:W-:Y:S01]  /*8d30*/  UIADD3 UR14, UR5, 0x180, URZ ;  /* 0x00000180050e7890 */ /* 0x000fe2000fffe03f */
[----:B------:R-:W-:Y:S01]  /*8d40*/  VIADD R22, R22, 0x20 ;  /* 0x0000002016167836 */ /* 0x000fe20000000000 */
[----:B------:R-:W-:Y:S01]  /*8d50*/  UIADD3.X UR5, URZ, UR23, URZ, UP0, !UPT ;  /* 0x000000173f057290 */ /* 0x000fe200087fe43f */
[----:B------:R-:W-:Y:S01]  /*8d60*/  SEL R20, RZ, 0x1, P0 ;  /* 0x00000001ff147807 */ /* 0x000fe20000000000 */
[----:B------:R-:W-:Y:S01]  /*8d70*/  UMOV UR26, 0x30000 ;  /* 0x00030000001a7882 */ /* 0x000fe20000000000 */
[----:B------:R-:W-:Y:S01]  /*8d80*/  SEL R14, R14, RZ, P0 ;  /* 0x000000ff0e0e7207 */ /* 0x000fe20000000000 */
[----:B------:R-:W-:Y:S01]  /*8d90*/  UIADD3 UR15, UR8, 0x28180, URZ ;  /* 0x00028180080f7890 */ /* 0x000fe2000fffe03f */
[----:B------:R-:W-:-:S02]  /*8da0*/  LOP3.LUT R5, R5, R20, RZ, 0x3c, !PT ;  /* 0x0000001405057212 */ /* 0x000fc400078e3cff */
[----:B------:R-:W-:Y:S02]  /*8db0*/  UMOV UR8, UR14 ;  /* 0x0000000e00087c82 */ /* 0x000fe40008000000 */
[----:B------:R0:W-:Y:S02]  /*8dc0*/  UTMALDG.3D [UR8], [UR4], desc[UR6] ;  /* 0x00000608040075b4 */ /* 0x0001e40008011000 */
[----:B0-----:R-:W-:Y:S01]  /*8dd0*/  UMOV UR8, UR15 ;  /* 0x0000000f00087c82 */ /* 0x001fe20008000000 */
[----:B------:R-:W-:Y:S02]  /*8de0*/  UMOV UR11, UR19 ;  /* 0x00000013000b7c82 */ /* 0x000fe40008000000 */
[----:B------:R0:W-:Y:S02]  /*8df0*/  UTMALDG.3D.MULTICAST [UR8], [UR24], UR26, desc[UR6] ;  /* 0x00000608180073b4 */ /* 0x0001e4000801181a */
[----:B0-----:R-:W-:Y:S05]  /*8e00*/  @P1 BRA `(.L_x_203) ;  /* 0xfffffffc00401947 */ /* 0x001fea000383ffff */
.L_x_200:
[----:B------:R-:W-:Y:S05]  /*8e10*/  BSYNC B1 ;  /* 0x0000000000017941 */ /* 0x000fea0003800000 */
.L_x_199:
[----:B------:R-:W-:Y:S01]  /*8e20*/  LOP3.LUT P1, RZ, R11, 0xff, RZ, 0xc0, !PT ;  /* 0x000000ff0bff7812 */ /* 0x000fe2000782c0ff */
[C---:B------:R-:W-:Y:S01]  /*8e30*/  IMAD.IADD R6, R10.reuse, 0x1, R3 ;  /* 0x000000010a067824 */ /* 0x040fe200078e0203 */
[----:B------:R-:W-:Y:S01]  /*8e40*/  ULDC.64 UR4, c[0x0][0x650] ;  /* 0x0001940000047ab9 */ /* 0x000fe20000000a00 */
[----:B------:R-:W-:Y:S01]  /*8e50*/  ISETP.GE.U32.AND P2, PT, R10, 0xa, PT ;  /* 0x0000000a0a00780c */ /* 0x000fe20003f46070 */
[----:B------:R-:W-:Y:S01]  /*8e60*/  BSSY B1, `(.L_x_204) ;  /* 0x000006b000017945 */ /* 0x000fe20003800000 */
[----:B------:R-:W-:Y:S01]  /*8e70*/  IMAD.MOV.U32 R13, RZ, RZ, -0x1 ;  /* 0xffffffffff0d7424 */ /* 0x000fe200078e00ff */
[----:B------:R-:W-:Y:S01]  /*8e80*/  ISETP.GT.U32.AND P0, PT, R6, 0x9, PT ;  /* 0x000000090600780c */ /* 0x000fe20003f04070 */
[----:B------:R-:W-:Y:S01]  /*8e90*/  IMAD.MOV.U32 R20, RZ, RZ, -0x1 ;  /* 0xffffffffff147424 */ /* 0x000fe200078e00ff */
[----:B------:R-:W-:Y:S02]  /*8ea0*/  PRMT R11, RZ, 0x7610, R11 ;  /* 0x00007610ff0b7816 */ /* 0x000fe4000000000b */
[----:B------:R-:W-:-:S03]  /*8eb0*/  ISETP.LT.U32.AND P0, PT, R10, 0xa, P0 ;  /* 0x0000000a0a00780c */ /* 0x000fc60000701070 */
[----:B------:R-:W0:Y:S01]  /*8ec0*/  @P1 S2R R5, SR_CgaCtaId ;  /* 0x0000000000051919 */ /* 0x000e220000008800 */
[----:B------:R-:W-:-:S04]  /*8ed0*/  @P1 MOV R4, 0x400 ;  /* 0x0000040000041802 */ /* 0x000fc80000000f00 */
[----:B0-----:R-:W-:Y:S01]  /*8ee0*/  @P1 LEA R3, R5, R4, 0x18 ;  /* 0x0000000405031211 */ /* 0x001fe200078ec0ff */
[----:B------:R-:W-:-:S03]  /*8ef0*/  IMAD.WIDE.U32 R4, R6, -0x33333333, RZ ;  /* 0xcccccccd06047825 */ /* 0x000fc600078e00ff */
[----:B------:R0:W-:Y:S01]  /*8f00*/  @P1 SYNCS.ARRIVE.TRANS64.A1T0 RZ, [R3+URZ+0xb8], RZ ;  /* 0x0000b8ff03ff19a7 */ /* 0x0001e2000810003f */
[----:B------:R-:W-:Y:S02]  /*8f10*/  IADD3 R16, P1, R16, UR20, RZ ;  /* 0x0000001410107c10 */ /* 0x000fe4000ff3e0ff */
[----:B------:R-:W-:Y:S02]  /*8f20*/  SHF.R.U32.HI R5, RZ, 0x3, R5 ;  /* 0x00000003ff057819 */ /* 0x000fe40000011605 */
[----:B------:R-:W-:Y:S02]  /*8f30*/  IADD3.X R17, R17, UR13, RZ, P1, !PT ;  /* 0x0000000d11117c10 */ /* 0x000fe40008ffe4ff */
[----:B------:R-:W-:Y:S02]  /*8f40*/  PRMT R4, RZ, 0x7610, R4 ;  /* 0x00007610ff047816 */ /* 0x000fe40000000004 */
[----:B0-----:R-:W-:Y:S02]  /*8f50*/  SEL R3, RZ, 0x1, !P0 ;  /* 0x00000001ff037807 */ /* 0x001fe40004000000 */
[----:B------:R-:W-:-:S02]  /*8f60*/  ISETP.GE.U32.AND P0, PT, R16, UR4, PT ;  /* 0x0000000410007c0c */ /* 0x000fc4000bf06070 */
[----:B------:R-:W-:Y:S01]  /*8f70*/  LOP3.LUT R0, R0, R3, RZ, 0x3c, !PT ;  /* 0x0000000300007212 */ /* 0x000fe200078e3cff */
[----:B------:R-:W-:Y:S01]  /*8f80*/  IMAD R3, R5, -0xa, R6 ;  /* 0xfffffff605037824 */ /* 0x000fe200078e0206 */
[----:B------:R-:W-:Y:S01]  /*8f90*/  ISETP.GE.U32.AND.EX P0, PT, R17, UR5, PT, P0 ;  /* 0x0000000511007c0c */ /* 0x000fe2000bf06100 */
[----:B------:R-:W-:Y:S01]  /*8fa0*/  IMAD.MOV.U32 R6, RZ, RZ, -0x1 ;  /* 0xffffffffff067424 */ /* 0x000fe200078e00ff */
[----:B------:R-:W-:-:S11]  /*8fb0*/  @P2 LOP3.LUT R0, R0, 0x1, R5, 0x78, !PT ;  /* 0x0000000100002812 */ /* 0x000fd600078e7805 */
[----:B------:R-:W-:Y:S05]  /*8fc0*/  @P0 BRA `(.L_x_205) ;  /* 0x0000000400500947 */ /* 0x000fea0003800000 */
[----:B------:R-:W0:Y:S01]  /*8fd0*/  S2R R15, SR_CTAID.X ;  /* 0x00000000000f7919 */ /* 0x000e220000002500 */
[----:B------:R-:W-:Y:S01]  /*8fe0*/  ULDC.64 UR4, c[0x0][0x628] ;  /* 0x00018a0000047ab9 */ /* 0x000fe20000000a00 */
[----:B------:R-:W1:Y:S01]  /*8ff0*/  LDC R20, c[0x0][0x144] ;  /* 0x00005100ff147b82 */ /* 0x000e620000000800 */
[----:B------:R-:W-:Y:S01]  /*9000*/  ISETP.NE.U32.AND P0, PT, RZ, UR4, PT ;  /* 0x00000004ff007c0c */ /* 0x000fe2000bf05070 */
[----:B------:R-:W2:Y:S01]  /*9010*/  S2R R13, SR_CTAID.Y ;  /* 0x00000000000d7919 */ /* 0x000ea20000002600 */
[----:B------:R-:W-:Y:S01]  /*9020*/  ULDC UR7, c[0x0][0x630] ;  /* 0x00018c0000077ab9 */ /* 0x000fe20000000800 */
[----:B------:R-:W-:Y:S01]  /*9030*/  ULDC UR8, c[0x0][0x150] ;  /* 0x0000540000087ab9 */ /* 0x000fe20000000800 */
[----:B------:R-:W-:Y:S01]  /*9040*/  ISETP.NE.AND.EX P0, PT, RZ, UR5, PT, P0 ;  /* 0x00000005ff007c0c */ /* 0x000fe2000bf05300 */
[----:B------:R-:W-:Y:S02]  /*9050*/  IMAD.MOV.U32 R4, RZ, RZ, R16 ;  /* 0x000000ffff047224 */ /* 0x000fe400078e0010 */
[----:B------:R-:W-:Y:S01]  /*9060*/  IMAD.MOV.U32 R5, RZ, RZ, R17 ;  /* 0x000000ffff057224 */ /* 0x000fe200078e0011 */
[----:B0-----:R-:W-:-:S09]  /*9070*/  I2FP.F32.U32 R22, R15 ;  /* 0x0000000f00167245 */ /* 0x001fd20000201000 */
[----:B------:R-:W-:Y:S05]  /*9080*/  @!P0 BRA `(.L_x_206) ;  /* 0x0000000000288947 */ /* 0x000fea0003800000 */
[----:B------:R-:W-:Y:S02]  /*9090*/  ULDC UR6, c[0x0][0x634] ;  /* 0x00018d0000067ab9 */ /* 0x000fe40000000800 */
[----:B------:R-:W-:-:S05]  /*90a0*/  IADD3 R5, P0, R16, UR6, RZ ;  /* 0x0000000610057c10 */ /* 0x000fca000ff1e0ff */
[----:B------:R-:W-:-:S04]  /*90b0*/  IMAD.X R21, RZ, RZ, R17, P0 ;  /* 0x000000ffff157224 */ /* 0x000fc800000e0611 */
[----:B------:R-:W-:-:S04]  /*90c0*/  IMAD.WIDE.U32 R6, R21, UR4, RZ ;  /* 0x0000000415067c25 */ /* 0x000fc8000f8e00ff */
[----:B------:R-:W-:-:S04]  /*90d0*/  IMAD.WIDE.U32 R6, P0, R5, UR5, R6 ;  /* 0x0000000505067c25 */ /* 0x000fc8000f800006 */
[----:B------:R-:W-:-:S04]  /*90e0*/  IMAD.WIDE.U32 R4, R5, UR4, RZ ;  /* 0x0000000405047c25 */ /* 0x000fc8000f8e00ff */
[----:B------:R-:W-:Y:S01]  /*90f0*/  IMAD.MOV.U32 R4, RZ, RZ, R7 ;  /* 0x000000ffff047224 */ /* 0x000fe200078e0007 */
[----:B------:R-:W-:Y:S01]  /*9100*/  IADD3 RZ, P1, R5, R6, RZ ;  /* 0x0000000605ff7210 */ /* 0x000fe20007f3e0ff */
[----:B------:R-:W-:-:S04]  /*9110*/  IMAD.X R5, RZ, RZ, RZ, P0 ;  /* 0x000000ffff057224 */ /* 0x000fc800000e06ff */
[----:B------:R-:W-:-:S08]  /*9120*/  IMAD.WIDE.U32.X R4, R21, UR5, R4, P1 ;  /* 0x0000000515047c25 */ /* 0x000fd000088e0404 */
.L_x_206:
[----:B------:R-:W-:Y:S01]  /*9130*/  FMUL R22, R22, UR8 ;  /* 0x0000000816167c20 */ /* 0x000fe20008400000 */
[--C-:B------:R-:W-:Y:S01]  /*9140*/  SHF.R.U64 R14, R4, UR7, R5.reuse ;  /* 0x00000007040e7c19 */ /* 0x100fe20008001205 */
[----:B------:R-:W-:Y:S01]  /*9150*/  ULDC.64 UR4, c[0x0][0x620] ;  /* 0x0001880000047ab9 */ /* 0x000fe20000000a00 */
[----:B------:R-:W-:Y:S01]  /*9160*/  SHF.R.U32.HI R4, RZ, UR7, R5 ;  /* 0x00000007ff047c19 */ /* 0x000fe20008011605 */
[----:B------:R-:W-:Y:S01]  /*9170*/  ULDC.64 UR6, c[0x0][0x640] ;  /* 0x0001900000067ab9 */ /* 0x000fe20000000a00 */
[----:B------:R-:W-:Y:S01]  /*9180*/  IADD3 R5, P0, RZ, -R14, RZ ;  /* 0x8000000eff057210 */ /* 0x000fe20007f1e0ff */
[----:B------:R-:W0:Y:S04]  /*9190*/  F2I.U32.TRUNC.NTZ R22, R22 ;  /* 0x0000001600167305 */ /* 0x000e28000020f000 */
[----:B------:R-:W-:Y:S01]  /*91a0*/  IMAD.X R4, RZ, RZ, ~R4, P0 ;  /* 0x000000ffff047224 */ /* 0x000fe200000e0e04 */
[----:B------:R-:W-:-:S03]  /*91b0*/  ISETP.NE.U32.AND P0, PT, RZ, UR6, PT ;  /* 0x00000006ff007c0c */ /* 0x000fc6000bf05070 */
[----:B------:R-:W-:Y:S01]  /*91c0*/  IMAD R4, R4, UR4, RZ ;  /* 0x0000000404047c24 */ /* 0x000fe2000f8e02ff */
[----:B------:R-:W-:-:S03]  /*91d0*/  ISETP.NE.AND.EX P0, PT, RZ, UR7, PT, P0 ;  /* 0x00000007ff007c0c */ /* 0x000fc6000bf05300 */
[C---:B------:R-:W-:Y:S01]  /*91e0*/  IMAD R7, R5.reuse, UR5, R4 ;  /* 0x0000000505077c24 */ /* 0x040fe2000f8e0204 */
[----:B------:R-:W-:Y:S01]  /*91f0*/  ULDC UR5, c[0x0][0x154] ;  /* 0x0000550000057ab9 */ /* 0x000fe20000000800 */
[----:B------:R-:W-:Y:S01]  /*9200*/  IMAD.WIDE.U32 R4, R5, UR4, R16 ;  /* 0x0000000405047c25 */ /* 0x000fe2000f8e0010 */
[----:B------:R-:W-:-:S03]  /*9210*/  ULDC UR4, c[0x0][0x618] ;  /* 0x0001860000047ab9 */ /* 0x000fc60000000800 */
[----:B0-----:R-:W-:Y:S02]  /*9220*/  IMAD.MOV R6, RZ, RZ, -R22 ;  /* 0x000000ffff067224 */ /* 0x001fe400078e0a16 */
[----:B------:R-:W-:Y:S02]  /*9230*/  IMAD.IADD R5, R5, 0x1, R7 ;  /* 0x0000000105057824 */ /* 0x000fe400078e0207 */
[----:B-1----:R-:W-:Y:S01]  /*9240*/  IMAD R15, R20, R6, R15 ;  /* 0x00000006140f7224 */ /* 0x002fe200078e020f */
[----:B--2---:R-:W-:Y:S01]  /*9250*/  I2FP.F32.U32 R6, R13 ;  /* 0x0000000d00067245 */ /* 0x004fe20000201000 */
[----:B------:R-:W0:Y:S01]  /*9260*/  LDC R20, c[0x0][0x148] ;  /* 0x00005200ff147b82 */ /* 0x000e220000000800 */
[--C-:B------:R-:W-:Y:S02]  /*9270*/  SHF.R.U64 R21, R4, UR4, R5.reuse ;  /* 0x0000000404157c19 */ /* 0x100fe40008001205 */
[----:B------:R-:W-:Y:S01]  /*9280*/  SHF.R.U32.HI R4, RZ, UR4, R5 ;  /* 0x00000004ff047c19 */ /* 0x000fe20008011605 */
[----:B------:R-:W-:Y:S01]  /*9290*/  FMUL R6, R6, UR5 ;  /* 0x0000000506067c20 */ /* 0x000fe20008400000 */
[----:B------:R-:W-:-:S02]  /*92a0*/  ULDC UR4, c[0x0][0x608] ;  /* 0x0001820000047ab9 */ /* 0x000fc40000000800 */
[--C-:B------:R-:W-:Y:S01]  /*92b0*/  SHF.R.U64 R23, R21, UR4, R4.reuse ;  /* 0x0000000415177c19 */ /* 0x100fe20008001204 */
[----:B------:R1:W2:Y:S01]  /*92c0*/  F2I.U32.TRUNC.NTZ R24, R6 ;  /* 0x0000000600187305 */ /* 0x0002a2000020f000 */
[----:B------:R-:W-:Y:S01]  /*92d0*/  SHF.R.U32.HI R4, RZ, UR4, R4 ;  /* 0x00000004ff047c19 */ /* 0x000fe20008011604 */
[----:B------:R-:W-:-:S03]  /*92e0*/  ULDC UR4, c[0x0][0x658] ;  /* 0x0001960000047ab9 */ /* 0x000fc60000000800 */
[--C-:B------:R-:W-:Y:S02]  /*92f0*/  SHF.R.U64 R22, R23, UR4, R4.reuse ;  /* 0x0000000417167c19 */ /* 0x100fe40008001204 */
[----:B------:R-:W-:-:S03]  /*9300*/  SHF.R.U32.HI R25, RZ, UR4, R4 ;  /* 0x00000004ff197c19 */ /* 0x000fc60008011604 */
[----:B------:R-:W-:Y:S02]  /*9310*/  IMAD.MOV.U32 R4, RZ, RZ, R22 ;  /* 0x000000ffff047224 */ /* 0x000fe400078e0016 */
[----:B------:R-:W-:Y:S01]  /*9320*/  IMAD.MOV.U32 R5, RZ, RZ, R25 ;  /* 0x000000ffff057224 */ /* 0x000fe200078e0019 */
[----:B-1----:R-:W-:Y:S06]  /*9330*/  @!P0 BRA `(.L_x_207) ;  /* 0x0000000000288947 */ /* 0x002fec0003800000 */
        /* <DEDUP_REMOVED lines=10> */
.L_x_207:
[----:B------:R-:W-:Y:S01]  /*93e0*/  ISETP.NE.AND P0, PT, R2, 0x1, PT ;  /* 0x000000010200780c */ /* 0x000fe20003f05270 */
[----:B------:R-:W-:Y:S01]  /*93f0*/  ULDC UR4, c[0x0][0x648] ;  /* 0x0001920000047ab9 */ /* 0x000fe20000000800 */
[----:B------:R-:W-:Y:S01]  /*9400*/  LOP3.LUT R23, R23, UR17, RZ, 0xc0, !PT ;  /* 0x0000001117177c12 */ /* 0x000fe2000f8ec0ff */
[----:B--2---:R-:W-:Y:S01]  /*9410*/  IMAD.MOV R24, RZ, RZ, -R24 ;  /* 0x000000ffff187224 */ /* 0x004fe200078e0a18 */
[----:B------:R-:W-:Y:S01]  /*9420*/  SHF.R.U64 R4, R4, UR4, R5 ;  /* 0x0000000404047c19 */ /* 0x000fe20008001205 */
[----:B------:R-:W-:Y:S01]  /*9430*/  ULDC UR4, c[0x0][0x638] ;  /* 0x00018e0000047ab9 */ /* 0x000fe20000000800 */
[----:B------:R-:W-:Y:S01]  /*9440*/  LOP3.LUT R21, R21, UR16, RZ, 0xc0, !PT ;  /* 0x0000001015157c12 */ /* 0x000fe2000f8ec0ff */
[----:B------:R-:W-:Y:S01]  /*9450*/  ULDC UR5, c[0x0][0x610] ;  /* 0x0001840000057ab9 */ /* 0x000fe20000000800 */
[----:B------:R-:W-:Y:S02]  /*9460*/  IMAD.MOV.U32 R6, RZ, RZ, R14 ;  /* 0x000000ffff067224 */ /* 0x000fe400078e000e */
[----:B------:R-:W-:-:S02]  /*9470*/  IMAD.MOV R5, RZ, RZ, -R4 ;  /* 0x000000ffff057224 */ /* 0x000fc400078e0a04 */
[----:B------:R-:W-:Y:S02]  /*9480*/  IMAD R4, R4, UR18, R23 ;  /* 0x0000001204047c24 */ /* 0x000fe4000f8e0217 */
[----:B0-----:R-:W-:Y:S02]  /*9490*/  @P0 IMAD R15, R20, R24, R13 ;  /* 0x00000018140f0224 */ /* 0x001fe400078e020d */
[----:B------:R-:W-:Y:S01]  /*94a0*/  IMAD R22, R5, UR4, R22 ;  /* 0x0000000405167c24 */ /* 0x000fe2000f8e0216 */
[----:B------:R-:W-:Y:S01]  /*94b0*/  ULDC UR4, c[0x0][0x600] ;  /* 0x0001800000047ab9 */ /* 0x000fe20000000800 */
[----:B------:R-:W-:Y:S02]  /*94c0*/  IMAD R15, R4, UR5, R15 ;  /* 0x00000005040f7c24 */ /* 0x000fe4000f8e020f */
[----:B------:R-:W-:Y:S02]  /*94d0*/  IMAD R22, R22, UR4, R21 ;  /* 0x0000000416167c24 */ /* 0x000fe4000f8e0215 */
[----:B------:R-:W-:-:S03]  /*94e0*/  IMAD.MOV.U32 R4, RZ, RZ, 0x1 ;  /* 0x00000001ff047424 */ /* 0x000fc600078e00ff */
[----:B------:R-:W-:Y:S02]  /*94f0*/  SEL R20, R22, R15, !P0 ;  /* 0x0000000f16147207 */ /* 0x000fe40004000000 */
[----:B------:R-:W-:-:S07]  /*9500*/  SEL R13, R15, R22, !P0 ;  /* 0x000000160f0d7207 */ /* 0x000fce0004000000 */
.L_x_205:
[----:B------:R-:W-:Y:S05]  /*9510*/  BSYNC B1 ;  /* 0x0000000000017941 */ /* 0x000fea0003800000 */
.L_x_204:
[----:B------:R-:W-:-:S13]  /*9520*/  LOP3.LUT P0, RZ, R4, 0xff, RZ, 0xc0, !PT ;  /* 0x000000ff04ff7812 */ /* 0x000fda000780c0ff */
[----:B------:R-:W-:Y:S05]  /*9530*/  @P0 BRA `(.L_x_208) ;  /* 0xfffffff4003c0947 */ /* 0x000fea000383ffff */
[----:B------:R-:W-:Y:S05]  /*9540*/  BSYNC B0 ;  /* 0x0000000000007941 */ /* 0x000fea0003800000 */
.L_x_197:
[----:B------:R-:W-:-:S03]  /*9550*/  UMOV UR4, 0xffffffff ;  /* 0xffffffff00047882 */ /* 0x000fc60000000000 */
[----:B------:R-:W-:Y:S05]  /*9560*/  BRA.DIV UR4, `(.L_x_209) ;  /* 0x0000000604f07947 */ /* 0x000fea000b800000 */
[----:B------:R-:W-:-:S13]  /*9570*/  ELECT P6, URZ, PT ;  /* 0x00000000003f782f */ /* 0x000fda00038c0000 */
.L_x_229:
[----:B------:R-:W-:Y:S04]  /*9580*/  BSSY B0, `(.L_x_210) ;  /* 0x0000061000007945 */ /* 0x000fe80003800000 */
[----:B------:R-:W-:Y:S05]  /*9590*/  @!P6 BRA `(.L_x_211) ;  /* 0x00000004007ce947 */ /* 0x000fea0003800000 */
[----:B------:R-:W-:-:S04]  /*95a0*/  LOP3.LUT R19, R19, 0x2, RZ, 0xfc, !PT ;  /* 0x0000000213137812 */ /* 0x000fc800078efcff */
[----:B------:R-:W-:-:S13]  /*95b0*/  ISETP.NE.AND P0, PT, R19, 0x3, PT ;  /* 0x000000031300780c */ /* 0x000fda0003f05270 */
[----:B------:R-:W-:Y:S05]  /*95c0*/  @!P0 BRA `(.L_x_212) ;  /* 0x0000000000048947 */ /* 0x000fea0003800000 */
[----:B------:R-:W-:Y:S01]  /*95d0*/  BPT.TRAP 0x1 ;  /* 0x000000040000795c */ /* 0x000fe20000300000 */
.L_x_212:
[----:B------:R-:W0:Y:S01]  /*95e0*/  S2R R5, SR_CgaCtaId ;  /* 0x0000000000057919 */ /* 0x000e220000008800 */
[----:B------:R-:W-:Y:S02]  /*95f0*/  MOV R2, 0x400 ;  /* 0x0000040000027802 */ /* 0x000fe40000000f00 */
[----:B------:R-:W-:Y:S02]  /*9600*/  SHF.L.U32 R4, R0, 0x1f, RZ ;  /* 0x0000001f00047819 */ /* 0x000fe400000006ff */
[----:B0-----:R-:W-:-:S05]  /*9610*/  LEA R2, R5, R2, 0x18 ;  /* 0x0000000205027211 */ /* 0x001fca00078ec0ff */
[----:B------:R-:W-:-:S04]  /*9620*/  VIADD R2, R2, 0x50 ;  /* 0x0000005002027836 */ /* 0x000fc80000000000 */
[C---:B------:R-:W-:Y:S02]  /*9630*/  IMAD R7, R3.reuse, 0x8, R2 ;  /* 0x0000000803077824 */ /* 0x040fe400078e0202 */
[----:B------:R-:W-:Y:S02]  /*9640*/  VIADD R3, R3, 0x1 ;  /* 0x0000000103037836 */ /* 0x000fe40000000000 */
[----:B------:R-:W0:Y:S03]  /*9650*/  SYNCS.PHASECHK.TRANS64.TRYWAIT P0, [R7+URZ], R4 ;  /* 0x00000004070075a7 */ /* 0x000e26000800017f */
[----:B------:R-:W-:-:S04]  /*9660*/  ISETP.NE.AND P1, PT, R3, 0xa, PT ;  /* 0x0000000a0300780c */ /* 0x000fc80003f25270 */
[----:B------:R-:W-:Y:S02]  /*9670*/  SEL R5, RZ, 0x1, P1 ;  /* 0x00000001ff057807 */ /* 0x000fe40000800000 */
[----:B------:R-:W-:Y:S02]  /*9680*/  SEL R3, R3, RZ, P1 ;  /* 0x000000ff03037207 */ /* 0x000fe40000800000 */
[----:B------:R-:W-:-:S03]  /*9690*/  LOP3.LUT R6, R0, R5, RZ, 0x3c, !PT ;  /* 0x0000000500067212 */ /* 0x000fc600078e3cff */
[----:B------:R-:W-:Y:S01]  /*96a0*/  IMAD R8, R3, 0x8, R2 ;  /* 0x0000000803087824 */ /* 0x000fe200078e0202 */
[----:B------:R-:W-:Y:S01]  /*96b0*/  SHF.L.U32 R5, R6, 0x1f, RZ ;  /* 0x0000001f06057819 */ /* 0x000fe200000006ff */
[----:B0-----:R-:W-:Y:S06]  /*96c0*/  @!P0 BRA `(.L_x_213) ;  /* 0x0000000400b88947 */ /* 0x001fec0003800000 */
.L_x_230:
[----:B------:R-:W1:Y:S01]  /*96d0*/  SYNCS.PHASECHK.TRANS64.TRYWAIT P0, [R8+URZ], R5 ;  /* 0x00000005080075a7 */ /* 0x000e62000800017f */
[----:B------:R-:W-:-:S05]  /*96e0*/  VIADD R0, R3, 0x1 ;  /* 0x0000000103007836 */ /* 0x000fca0000000000 */
[----:B------:R-:W-:-:S04]  /*96f0*/  ISETP.NE.AND P1, PT, R0, 0xa, PT ;  /* 0x0000000a0000780c */ /* 0x000fc80003f25270 */
[----:B------:R-:W-:Y:S02]  /*9700*/  SEL R3, RZ, 0x1, P1 ;  /* 0x00000001ff037807 */ /* 0x000fe40000800000 */
[----:B0-----:R-:W-:Y:S02]  /*9710*/  SEL R7, R0, RZ, P1 ;  /* 0x000000ff00077207 */ /* 0x001fe40000800000 */
[----:B------:R-:W-:-:S03]  /*9720*/  LOP3.LUT R6, R6, R3, RZ, 0x3c, !PT ;  /* 0x0000000306067212 */ /* 0x000fc600078e3cff */
[----:B------:R-:W-:Y:S01]  /*9730*/  IMAD R9, R7, 0x8, R2 ;  /* 0x0000000807097824 */ /* 0x000fe200078e0202 */
[----:B------:R-:W-:Y:S01]  /*9740*/  SHF.L.U32 R4, R6, 0x1f, RZ ;  /* 0x0000001f06047819 */ /* 0x000fe200000006ff */
[----:B-1----:R-:W-:Y:S06]  /*9750*/  @!P0 BRA `(.L_x_214) ;  /* 0x0000000400a88947 */ /* 0x002fec0003800000 */
.L_x_231:
[----:B------:R-:W1:Y:S01]  /*9760*/  SYNCS.PHASECHK.TRANS64.TRYWAIT P0, [R9+URZ], R4 ;  /* 0x00000004090075a7 */ /* 0x000e62000800017f */
[----:B------:R-:W-:-:S05]  /*9770*/  VIADD R0, R7, 0x1 ;  /* 0x0000000107007836 */ /* 0x000fca0000000000 */
[----:B------:R-:W-:-:S04]  /*9780*/  ISETP.NE.AND P1, PT, R0, 0xa, PT ;  /* 0x0000000a0000780c */ /* 0x000fc80003f25270 */
[----:B------:R-:W-:Y:S02]  /*9790*/  SEL R3, RZ, 0x1, P1 ;  /* 0x00000001ff037807 */ /* 0x000fe40000800000 */
[----:B------:R-:W-:Y:S02]  /*97a0*/  SEL R7, R0, RZ, P1 ;  /* 0x000000ff00077207 */ /* 0x000fe40000800000 */
[----:B------:R-:W-:-:S03]  /*97b0*/  LOP3.LUT R6, R6, R3, RZ, 0x3c, !PT ;  /* 0x0000000306067212 */ /* 0x000fc600078e3cff */
[----:B0-----:R-:W-:Y:S01]  /*97c0*/  IMAD R8, R7, 0x8, R2 ;  /* 0x0000000807087824 */ /* 0x001fe200078e0202 */
[----:B------:R-:W-:Y:S01]  /*97d0*/  SHF.L.U32 R5, R6, 0x1f, RZ ;  /* 0x0000001f06057819 */ /* 0x000fe200000006ff */
[----:B-1----:R-:W-:Y:S06]  /*97e0*/  @!P0 BRA `(.L_x_215) ;  /* 0x0000000400988947 */ /* 0x002fec0003800000 */
.L_x_232:
        /* <DEDUP_REMOVED lines=9> */
.L_x_233:
        /* <DEDUP_REMOVED lines=9> */
.L_x_234:
        /* <DEDUP_REMOVED lines=9> */
.L_x_235:
        /* <DEDUP_REMOVED lines=9> */
.L_x_236:
[----:B------:R-:W1:Y:S01]  /*9a30*/  SYNCS.PHASECHK.TRANS64.TRYWAIT P0, [R8+URZ], R5 ;  /* 0x00000005080075a7 */ /* 0x000e62000800017f */
[----:B------:R-:W-:-:S05]  /*9a40*/  VIADD R0, R7, 0x1 ;  /* 0x0000000107007836 */ /* 0x000fca0000000000 */
[----:B------:R-:W-:-:S04]  /*9a50*/  ISETP.NE.AND P1, PT, R0, 0xa, PT ;  /* 0x0000000a0000780c */ /* 0x000fc80003f25270 */
[----:B------:R-:W-:Y:S02]  /*9a60*/  SEL R3, RZ, 0x1, P1 ;  /* 0x00000001ff037807 */ /* 0x000fe40000800000 */
[----:B------:R-:W-:Y:S02]  /*9a70*/  SEL R7, R0, RZ, P1 ;  /* 0x000000ff00077207 */ /* 0x000fe40000800000 */
[----:B0-----:R-:W-:-:S03]  /*9a80*/  LOP3.LUT R9, R6, R3, RZ, 0x3c, !PT ;  /* 0x0000000306097212 */ /* 0x001fc600078e3cff */
[----:B------:R-:W-:Y:S01]  /*9a90*/  IMAD R11, R7, 0x8, R2 ;  /* 0x00000008070b7824 */ /* 0x000fe200078e0202 */
[----:B------:R-:W-:Y:S01]  /*9aa0*/  SHF.L.U32 R6, R9, 0x1f, RZ ;  /* 0x0000001f09067819 */ /* 0x000fe200000006ff */
[----:B-1----:R-:W-:Y:S06]  /*9ab0*/  @!P0 BRA `(.L_x_220) ;  /* 0x0000000400488947 */ /* 0x002fec0003800000 */
.L_x_237:
[----:B------:R-:W1:Y:S01]  /*9ac0*/  SYNCS.PHASECHK.TRANS64.TRYWAIT P0, [R11+URZ], R6 ;  /* 0x000000060b0075a7 */ /* 0x000e62000800017f */
[----:B------:R-:W-:-:S05]  /*9ad0*/  VIADD R0, R7, 0x1 ;  /* 0x0000000107007836 */ /* 0x000fca0000000000 */
[----:B------:R-:W-:-:S04]  /*9ae0*/  ISETP.NE.AND P1, PT, R0, 0xa, PT ;  /* 0x0000000a0000780c */ /* 0x000fc80003f25270 */
[----:B------:R-:W-:Y:S02]  /*9af0*/  SEL R4, RZ, 0x1, P1 ;  /* 0x00000001ff047807 */ /* 0x000fe40000800000 */
[----:B------:R-:W-:Y:S02]  /*9b00*/  SEL R3, R0, RZ, P1 ;  /* 0x000000ff00037207 */ /* 0x000fe40000800000 */
[----:B------:R-:W-:Y:S01]  /*9b10*/  LOP3.LUT R0, R9, R4, RZ, 0x3c, !PT ;  /* 0x0000000409007212 */ /* 0x000fe200078e3cff */
[----:B-1----:R-:W-:Y:S06]  /*9b20*/  @!P0 BRA `(.L_x_221) ;  /* 0x0000000400408947 */ /* 0x002fec0003800000 */
.L_x_238:
[----:B------:R-:W-:Y:S01]  /*9b30*/  IMAD R3, R3, 0x8, R2 ;  /* 0x0000000803037824 */ /* 0x000fe200078e0202 */
[----:B------:R-:W-:-:S07]  /*9b40*/  SHF.L.U32 R0, R0, 0x1f, RZ ;  /* 0x0000001f00007819 */ /* 0x000fce00000006ff */
.L_x_222:
[----:B--2---:R2:W3:Y:S02]  /*9b50*/  SYNCS.PHASECHK.TRANS64.TRYWAIT P0, [R3+URZ], R0 ;  /* 0x00000000030075a7 */ /* 0x0044e4000800017f */
[----:B---3--:R-:W-:Y:S05]  /*9b60*/  @!P0 NANOSLEEP.SYNCS 0x989680 ;  /* 0x009896800000895d */ /* 0x008fea0003900000 */
[----:B------:R-:W3:Y:S02]  /*9b70*/  @!P0 SYNCS.PHASECHK.TRANS64 P0, [R3+URZ], R0 ;  /* 0x00000000030085a7 */ /* 0x000ee4000800007f */
[----:B---3--:R-:W-:Y:S05]  /*9b80*/  @!P0 BRA `(.L_x_222) ;  /* 0xfffffffc00f08947 */ /* 0x008fea000383ffff */
.L_x_211:
[----:B------:R-:W-:Y:S05]  /*9b90*/  BSYNC B0 ;  /* 0x0000000000007941 */ /* 0x000fea0003800000 */
.L_x_210:
[----:B------:R-:W-:Y:S05]  /*9ba0*/  EXIT ;  /* 0x000000000000794d */ /* 0x000fea0003800000 */
.L_x_22:
[----:B---3--:R3:W4:Y:S02]  /*9bb0*/  SYNCS.PHASECHK.TRANS64.TRYWAIT P1, [R3+URZ], R0 ;  /* 0x00000000030075a7 */ /* 0x008724000802017f */
[----:B----4-:R-:W-:Y:S05]  /*9bc0*/  @!P1 NANOSLEEP.SYNCS 0x989680 ;  /* 0x009896800000995d */ /* 0x010fea0003900000 */
[----:B------:R-:W4:Y:S02]  /*9bd0*/  @!P1 SYNCS.PHASECHK.TRANS64 P1, [R3+URZ], R0 ;  /* 0x00000000030095a7 */ /* 0x000f24000802007f */
[----:B----4-:R-:W-:Y:S05]  /*9be0*/  @!P1 BRA `(.L_x_22) ;  /* 0xfffffffc00f09947 */ /* 0x010fea000383ffff */
[----:B------:R-:W-:Y:S05]  /*9bf0*/  BRA `(.L_x_21) ;  /* 0xffffff7800707947 */ /* 0x000fea000383ffff */
.L_x_27:
[----:B-1----:R-:W-:-:S04]  /*9c00*/  IMAD.U32 R6, RZ, RZ, UR7 ;  /* 0x00000007ff067e24 */ /* 0x002fc8000f8e00ff */
[----:B------:R1:W2:Y:S03]  /*9c10*/  SYNCS.PHASECHK.TRANS64.TRYWAIT P1, [R6+URZ], R5 ;  /* 0x00000005060075a7 */ /* 0x0002a6000802017f */
[----:B--2---:R-:W-:Y:S05]  /*9c20*/  @!P1 NANOSLEEP.SYNCS 0x989680 ;  /* 0x009896800000995d */ /* 0x004fea0003900000 */
[----:B------:R-:W2:Y:S02]  /*9c30*/  @!P1 SYNCS.PHASECHK.TRANS64 P1, [R6+URZ], R5 ;  /* 0x00000005060095a7 */ /* 0x000ea4000802007f */
[----:B--2---:R-:W-:Y:S05]  /*9c40*/  @!P1 BRA `(.L_x_27) ;  /* 0xfffffffc00ec9947 */ /* 0x004fea000383ffff */
[----:B------:R-:W-:Y:S05]  /*9c50*/  BRA `(.L_x_26) ;  /* 0xffffff8000bc7947 */ /* 0x000fea000383ffff */
.L_x_198:
[----:B------:R-:W-:Y:S01]  /*9c60*/  BSSY B1, `(.L_x_223) ;  /* 0x0000006000017945 */ /* 0x000fe20003800000 */
[----:B------:R-:W-:-:S07]  /*9c70*/  IMAD.MOV.U32 R15, RZ, RZ, -0x1 ;  /* 0xffffffffff0f7424 */ /* 0x000fce00078e00ff */
[----:B------:R-:W-:Y:S05]  /*9c80*/  WARPSYNC.COLLECTIVE R15, `(.L_x_224) ;  /* 0x000000000f0c7348 */ /* 0x000fea0003c00000 */
[----:B------:R-:W-:Y:S02]  /*9c90*/  ELECT P6, UR62, PT ;  /* 0x00000000003e782f */ /* 0x000fe400038c0000 */
[----:B------:R-:W-:Y:S01]  /*9ca0*/  MOV R14, UR62 ;  /* 0x0000003e000e7c02 */ /* 0x000fe20008000f00 */
[----:B------:R-:W-:Y:S10]  /*9cb0*/  ENDCOLLECTIVE ;  /* 0x000000000000791b */ /* 0x000ff40003800000 */
.L_x_224:
[----:B------:R-:W-:Y:S05]  /*9cc0*/  BSYNC B1 ;  /* 0x0000000000017941 */ /* 0x000fea0003800000 */
.L_x_223:
[----:B------:R-:W-:Y:S05]  /*9cd0*/  BRA `(.L_x_225) ;  /* 0xffffffec00607947 */ /* 0x000fea000383ffff */
.L_x_201:
[----:B0-----:R0:W1:Y:S02]  /*9ce0*/  SYNCS.PHASECHK.TRANS64.TRYWAIT P0, [R20+URZ+0x50], R7 ;  /* 0x00005007140075a7 */ /* 0x001064000800017f */
[----:B-1----:R-:W-:Y:S05]  /*9cf0*/  @!P0 NANOSLEEP.SYNCS 0x989680 ;  /* 0x009896800000895d */ /* 0x002fea0003900000 */
[----:B------:R-:W1:Y:S02]  /*9d00*/  @!P0 SYNCS.PHASECHK.TRANS64 P0, [R20+URZ+0x50], R7 ;  /* 0x00005007140085a7 */ /* 0x000e64000800007f */
[----:B-1----:R-:W-:Y:S05]  /*9d10*/  @!P0 BRA `(.L_x_201) ;  /* 0xfffffffc00f08947 */ /* 0x002fea000383ffff */
[----:B------:R-:W-:Y:S05]  /*9d20*/  BRA `(.L_x_226) ;  /* 0xffffffec009c7947 */ /* 0x000fea000383ffff */
.L_x_209:
[----:B------:R-:W-:Y:S01]  /*9d30*/  BSSY B0, `(.L_x_227) ;  /* 0x0000006000007945 */ /* 0x000fe20003800000 */
[----:B------:R-:W-:-:S07]  /*9d40*/  IMAD.MOV.U32 R15, RZ, RZ, -0x1 ;  /* 0xffffffffff0f7424 */ /* 0x000fce00078e00ff */
[----:B------:R-:W-:Y:S05]  /*9d50*/  WARPSYNC.COLLECTIVE R15, `(.L_x_228) ;  /* 0x000000000f0c7348 */ /* 0x000fea0003c00000 */
[----:B------:R-:W-:Y:S02]  /*9d60*/  ELECT P6, UR62, PT ;  /* 0x00000000003e782f */ /* 0x000fe400038c0000 */
[----:B------:R-:W-:Y:S01]  /*9d70*/  MOV R14, UR62 ;  /* 0x0000003e000e7c02 */ /* 0x000fe20008000f00 */
[----:B------:R-:W-:Y:S10]  /*9d80*/  ENDCOLLECTIVE ;  /* 0x000000000000791b */ /* 0x000ff40003800000 */
.L_x_228:
[----:B------:R-:W-:Y:S05]  /*9d90*/  BSYNC B0 ;  /* 0x0000000000007941 */ /* 0x000fea0003800000 */
.L_x_227:
[----:B------:R-:W-:Y:S05]  /*9da0*/  BRA `(.L_x_229) ;  /* 0xfffffff400f47947 */ /* 0x000fea000383ffff */
.L_x_213:
[----:B0-----:R0:W1:Y:S02]  /*9db0*/  SYNCS.PHASECHK.TRANS64.TRYWAIT P0, [R7+URZ], R4 ;  /* 0x00000004070075a7 */ /* 0x001064000800017f */
[----:B-1----:R-:W-:Y:S05]  /*9dc0*/  @!P0 NANOSLEEP.SYNCS 0x989680 ;  /* 0x009896800000895d */ /* 0x002fea0003900000 */
[----:B------:R-:W1:Y:S02]  /*9dd0*/  @!P0 SYNCS.PHASECHK.TRANS64 P0, [R7+URZ], R4 ;  /* 0x00000004070085a7 */ /* 0x000e64000800007f */
[----:B-1----:R-:W-:Y:S05]  /*9de0*/  @!P0 BRA `(.L_x_213) ;  /* 0xfffffffc00f08947 */ /* 0x002fea000383ffff */
[----:B------:R-:W-:Y:S05]  /*9df0*/  BRA `(.L_x_230) ;  /* 0xfffffff800347947 */ /* 0x000fea000383ffff */
.L_x_214:
[----:B0-----:R0:W1:Y:S02]  /*9e00*/  SYNCS.PHASECHK.TRANS64.TRYWAIT P0, [R8+URZ], R5 ;  /* 0x00000005080075a7 */ /* 0x001064000800017f */
[----:B-1----:R-:W-:Y:S05]  /*9e10*/  @!P0 NANOSLEEP.SYNCS 0x989680 ;  /* 0x009896800000895d */ /* 0x002fea0003900000 */
[----:B------:R-:W1:Y:S02]  /*9e20*/  @!P0 SYNCS.PHASECHK.TRANS64 P0, [R8+URZ], R5 ;  /* 0x00000005080085a7 */ /* 0x000e64000800007f */
[----:B-1----:R-:W-:Y:S05]  /*9e30*/  @!P0 BRA `(.L_x_214) ;  /* 0xfffffffc00f08947 */ /* 0x002fea000383ffff */
[----:B------:R-:W-:Y:S05]  /*9e40*/  BRA `(.L_x_231) ;  /* 0xfffffff800447947 */ /* 0x000fea000383ffff */
.L_x_215:
[----:B0-----:R0:W1:Y:S02]  /*9e50*/  SYNCS.PHASECHK.TRANS64.TRYWAIT P0, [R9+URZ], R4 ;  /* 0x00000004090075a7 */ /* 0x001064000800017f */
[----:B-1----:R-:W-:Y:S05]  /*9e60*/  @!P0 NANOSLEEP.SYNCS 0x989680 ;  /* 0x009896800000895d */ /* 0x002fea0003900000 */
[----:B------:R-:W1:Y:S02]  /*9e70*/  @!P0 SYNCS.PHASECHK.TRANS64 P0, [R9+URZ], R4 ;  /* 0x00000004090085a7 */ /* 0x000e64000800007f */
[----:B-1----:R-:W-:Y:S05]  /*9e80*/  @!P0 BRA `(.L_x_215) ;  /* 0xfffffffc00f08947 */ /* 0x002fea000383ffff */
[----:B------:R-:W-:Y:S05]  /*9e90*/  BRA `(.L_x_232) ;  /* 0xfffffff800547947 */ /* 0x000fea000383ffff */
.L_x_216:
[----:B0-----:R0:W1:Y:S02]  /*9ea0*/  SYNCS.PHASECHK.TRANS64.TRYWAIT P0, [R8+URZ], R5 ;  /* 0x00000005080075a7 */ /* 0x001064000800017f */
[----:B-1----:R-:W-:Y:S05]  /*9eb0*/  @!P0 NANOSLEEP.SYNCS 0x989680 ;  /* 0x009896800000895d */ /* 0x002fea0003900000 */
[----:B------:R-:W1:Y:S02]  /*9ec0*/  @!P0 SYNCS.PHASECHK.TRANS64 P0, [R8+URZ], R5 ;  /* 0x00000005080085a7 */ /* 0x000e64000800007f */
[----:B-1----:R-:W-:Y:S05]  /*9ed0*/  @!P0 BRA `(.L_x_216) ;  /* 0xfffffffc00f08947 */ /* 0x002fea000383ffff */
[----:B------:R-:W-:Y:S05]  /*9ee0*/  BRA `(.L_x_233) ;  /* 0xfffffff800647947 */ /* 0x000fea000383ffff */
.L_x_217:
[----:B0-----:R0:W1:Y:S02]  /*9ef0*/  SYNCS.PHASECHK.TRANS64.TRYWAIT P0, [R9+URZ], R4 ;  /* 0x00000004090075a7 */ /* 0x001064000800017f */
[----:B-1----:R-:W-:Y:S05]  /*9f00*/  @!P0 NANOSLEEP.SYNCS 0x989680 ;  /* 0x009896800000895d */ /* 0x002fea0003900000 */
[----:B------:R-:W1:Y:S02]  /*9f10*/  @!P0 SYNCS.PHASECHK.TRANS64 P0, [R9+URZ], R4 ;  /* 0x00000004090085a7 */ /* 0x000e64000800007f */
[----:B-1----:R-:W-:Y:S05]  /*9f20*/  @!P0 BRA `(.L_x_217) ;  /* 0xfffffffc00f08947 */ /* 0x002fea000383ffff */
[----:B------:R-:W-:Y:S05]  /*9f30*/  BRA `(.L_x_234) ;  /* 0xfffffff800747947 */ /* 0x000fea000383ffff */
.L_x_218:
[----:B0-----:R0:W1:Y:S02]  /*9f40*/  SYNCS.PHASECHK.TRANS64.TRYWAIT P0, [R8+URZ], R5 ;  /* 0x00000005080075a7 */ /* 0x001064000800017f */
[----:B-1----:R-:W-:Y:S05]  /*9f50*/  @!P0 NANOSLEEP.SYNCS 0x989680 ;  /* 0x009896800000895d */ /* 0x002fea0003900000 */
[----:B------:R-:W1:Y:S02]  /*9f60*/  @!P0 SYNCS.PHASECHK.TRANS64 P0, [R8+URZ], R5 ;  /* 0x00000005080085a7 */ /* 0x000e64000800007f */
[----:B-1----:R-:W-:Y:S05]  /*9f70*/  @!P0 BRA `(.L_x_218) ;  /* 0xfffffffc00f08947 */ /* 0x002fea000383ffff */
[----:B------:R-:W-:Y:S05]  /*9f80*/  BRA `(.L_x_235) ;  /* 0xfffffff800847947 */ /* 0x000fea000383ffff */
.L_x_219:
[----:B0-----:R0:W1:Y:S02]  /*9f90*/  SYNCS.PHASECHK.TRANS64.TRYWAIT P0, [R9+URZ], R4 ;  /* 0x00000004090075a7 */ /* 0x001064000800017f */
[----:B-1----:R-:W-:Y:S05]  /*9fa0*/  @!P0 NANOSLEEP.SYNCS 0x989680 ;  /* 0x009896800000895d */ /* 0x002fea0003900000 */
[----:B------:R-:W1:Y:S02]  /*9fb0*/  @!P0 SYNCS.PHASECHK.TRANS64 P0, [R9+URZ], R4 ;  /* 0x00000004090085a7 */ /* 0x000e64000800007f */
[----:B-1----:R-:W-:Y:S05]  /*9fc0*/  @!P0 BRA `(.L_x_219) ;  /* 0xfffffffc00f08947 */ /* 0x002fea000383ffff */
[----:B------:R-:W-:Y:S05]  /*9fd0*/  BRA `(.L_x_236) ;  /* 0xfffffff800947947 */ /* 0x000fea000383ffff */
.L_x_220:
[----:B0-----:R0:W1:Y:S02]  /*9fe0*/  SYNCS.PHASECHK.TRANS64.TRYWAIT P0, [R8+URZ], R5 ;  /* 0x00000005080075a7 */ /* 0x001064000800017f */
[----:B-1----:R-:W-:Y:S05]  /*9ff0*/  @!P0 NANOSLEEP.SYNCS 0x989680 ;  /* 0x009896800000895d */ /* 0x002fea0003900000 */
[----:B------:R-:W1:Y:S02]  /*a000*/  @!P0 SYNCS.PHASECHK.TRANS64 P0, [R8+URZ], R5 ;  /* 0x00000005080085a7 */ /* 0x000e64000800007f */
[----:B-1----:R-:W-:Y:S05]  /*a010*/  @!P0 BRA `(.L_x_220) ;  /* 0xfffffffc00f08947 */ /* 0x002fea000383ffff */
[----:B------:R-:W-:Y:S05]  /*a020*/  BRA `(.L_x_237) ;  /* 0xfffffff800a47947 */ /* 0x000fea000383ffff */
.L_x_221:
[----:B-1----:R1:W2:Y:S02]  /*a030*/  SYNCS.PHASECHK.TRANS64.TRYWAIT P0, [R11+URZ], R6 ;  /* 0x000000060b0075a7 */ /* 0x0022a4000800017f */
[----:B--2---:R-:W-:Y:S05]  /*a040*/  @!P0 NANOSLEEP.SYNCS 0x989680 ;  /* 0x009896800000895d */ /* 0x004fea0003900000 */
[----:B------:R-:W2:Y:S02]  /*a050*/  @!P0 SYNCS.PHASECHK.TRANS64 P0, [R11+URZ], R6 ;  /* 0x000000060b0085a7 */ /* 0x000ea4000800007f */
[----:B--2---:R-:W-:Y:S05]  /*a060*/  @!P0 BRA `(.L_x_221) ;  /* 0xfffffffc00f08947 */ /* 0x004fea000383ffff */
[----:B------:R-:W-:Y:S05]  /*a070*/  BRA `(.L_x_238) ;  /* 0xfffffff800ac7947 */ /* 0x000fea000383ffff */
.L_x_239:
[----:B------:R-:W-:-:S00]  /*a080*/  BRA `(.L_x_239) ;  /* 0xfffffffc00fc7947 */ /* 0x000fc0000383ffff */
[----:B------:R-:W-:-:S00]  /*a090*/  NOP ;  /* 0x0000000000007918 */ /* 0x000fc00000000000 */
        /* <DEDUP_REMOVED lines=14> */
.L_x_240:


//--------------------- .nv.global.init           --------------------------
	.section	.nv.global.init,"aw",@progbits
.nv.global.init:
	.type		$str$22,@object
	.size		$str$22,($str$23 - $str$22)
$str$22:
        /*0000*/ 	.byte	0x6b, 0x5f, 0x74, 0x69, 0x6c, 0x65, 0x5f, 0x63, 0x6f, 0x75, 0x6e, 0x74, 0x20, 0x3e, 0x3d, 0x20
        /*0010*/ 	.byte	0x31, 0x00
	.type		$str$23,@object
	.size		$str$23,(__unnamed_1 - $str$23)
$str$23:
        /*0012*/ 	.byte	0x2f, 0x74, 0x6d, 0x70, 0x2f, 0x63, 0x75, 0x74, 0x6c, 0x61, 0x73, 0x73, 0x5f, 0x73, 0x77, 0x65
        /*0022*/ 	.byte	0x65, 0x70, 0x5f, 0x73, 0x72, 0x63, 0x2f, 0x69, 0x6e, 0x63, 0x6c, 0x75, 0x64, 0x65, 0x2f, 0x63
        /*0032*/ 	.byte	0x75, 0x74, 0x6c, 0x61, 0x73, 0x73, 0x2f, 0x67, 0x65, 0x6d, 0x6d, 0x2f, 0x63, 0x6f, 0x6c, 0x6c
        /*0042*/ 	.byte	0x65, 0x63, 0x74, 0x69, 0x76, 0x65, 0x2f, 0x73, 0x6d, 0x39, 0x30, 0x5f, 0x6d, 0x6d, 0x61, 0x5f
        /*0052*/ 	.byte	0x74, 0x6d, 0x61, 0x5f, 0x67, 0x6d, 0x6d, 0x61, 0x5f, 0x73, 0x73, 0x5f, 0x77, 0x61, 0x72, 0x70
        /*0062*/ 	.byte	0x73, 0x70, 0x65, 0x63, 0x69, 0x61, 0x6c, 0x69, 0x7a, 0x65, 0x64, 0x2e, 0x68, 0x70, 0x70, 0x00
	.type		__unnamed_1,@object
	.size		__unnamed_1,(.L_0 - __unnamed_1)
__unnamed_1:
        /*0072*/ 	.byte	0x76, 0x6f, 0x69, 0x64, 0x20, 0x63, 0x75, 0x74, 0x6c, 0x61, 0x73, 0x73, 0x3a, 0x3a, 0x67, 0x65
        /* <DEDUP_REMOVED lines=180> */
        /*0bc2*/ 	.byte	0x74, 0x79, 0x5d, 0x00
.L_0:


//--------------------- .nv.shared._ZN7cutlass13device_kernelINS_4gemm6kernel13GemmUniversalIN4cute5tupleIJiiiiEEENS1_10collective13CollectiveMmaINS1_34MainloopSm90TmaGmmaWarpSpecializedILi10ENS5_IJNS4_1CILi2EEENSA_ILi1EEESC_EEENS1_35KernelTmaWarpSpecializedCooperativeEEENS5_IJNSA_ILi256EEENSA_ILi80EEENSA_ILi32EEEEEENS_6half_tENS5_IJlSC_lEEESK_SL_NS4_8TiledMMAINS4_8MMA_AtomIJNS4_4SM904GMMA25MMA_64x16x16_F32F16F16_SSILNSP_5MajorE0ELSR_0ELNSP_7ScaleInE1ELSS_1EEEEEENS4_6LayoutISD_NS5_IJSC_NSA_ILi0EEESW_EEEEENS5_IJNS4_10UnderscoreESZ_SZ_EEEEENS4_13SM90_TMA_LOADENS4_14ComposedLayoutINS4_7SwizzleILi2ELi4ELi3EEENS4_18smem_ptr_flag_bitsILi16EEENSV_INS5_IJNSA_ILi8EEESI_EEENS5_IJSI_SC_EEEEEEEvNS4_8identityENS4_23SM90_TMA_LOAD_MULTICASTES1C_vS1D_EENS_8epilogue10collective6detail29Sm90TmaWarpSpecializedAdapterINS1H_15DefaultEpilogueISK_SL_SL_NS1G_6thread17LinearCombinationISK_Li1EffLNS1L_9ScaleType4KindE0ELNS_15FloatRoundStyleE2ESK_EENS1_15EpilogueDefaultEEEEEvvEEEEvNT_6ParamsE --------------------------
	.section	.nv.shared._ZN7cutlass13device_kernelINS_4gemm6kernel13GemmUniversalIN4cute5tupleIJiiiiEEENS1_10collective13CollectiveMmaINS1_34MainloopSm90TmaGmmaWarpSpecializedILi10ENS5_IJNS4_1CILi2EEENSA_ILi1EEESC_EEENS1_35KernelTmaWarpSpecializedCooperativeEEENS5_IJNSA_ILi256EEENSA_ILi80EEENSA_ILi32EEEEEENS_6half_tENS5_IJlSC_lEEESK_SL_NS4_8TiledMMAINS4_8MMA_AtomIJNS4_4SM904GMMA25MMA_64x16x16_F32F16F16_SSILNSP_5MajorE0ELSR_0ELNSP_7ScaleInE1ELSS_1EEEEEENS4_6LayoutISD_NS5_IJSC_NSA_ILi0EEESW_EEEEENS5_IJNS4_10UnderscoreESZ_SZ_EEEEENS4_13SM90_TMA_LOADENS4_14ComposedLayoutINS4_7SwizzleILi2ELi4ELi3EEENS4_18smem_ptr_flag_bitsILi16EEENSV_INS5_IJNSA_ILi8EEESI_EEENS5_IJSI_SC_EEEEEEEvNS4_8identityENS4_23SM90_TMA_LOAD_MULTICASTES1C_vS1D_EENS_8epilogue10collective6detail29Sm90TmaWarpSpecializedAdapterINS1H_15DefaultEpilogueISK_SL_SL_NS1G_6thread17LinearCombinationISK_Li1EffLNS1L_9ScaleType4KindE0ELNS_15FloatRoundStyleE2ESK_EENS1_15EpilogueDefaultEEEEEvvEEEEvNT_6ParamsE,"aw",@nobits
	.sectionflags	@""
	.align	16
	.zero		1024


//--------------------- .nv.shared.reserved.0     --------------------------
	.section	.nv.shared.reserved.0,"aw",@nobits
	.weak		__nv_reservedSMEM_offset_0_alias
	.size		__nv_reservedSMEM_offset_0_alias, 0, 0
	.other		__nv_reservedSMEM_offset_0_alias,@"STO_CUDA_RESERVED_SHARED STV_DEFAULT"
__nv_reservedSMEM_offset_0_alias:
	.zero		0


//--------------------- .nv.global                --------------------------
	.section	.nv.global,"aw",@nobits
.nv.global:
	.type		_ZN39_INTERNAL_a66b1240_4_k_cu_80cd600f_45114cute1_E,@object
	.size		_ZN39_INTERNAL_a66b1240_4_k_cu_80cd600f_45114cute1_E,(_ZN39_INTERNAL_a66b1240_4_k_cu_80cd600f_45114cuda3std3__45__cpo6cbeginE - _ZN39_INTERNAL_a66b1240_4_k_cu_80cd600f_45114cute1_E)
_ZN39_INTERNAL_a66b1240_4_k_cu_80cd600f_45114cute1_E:
	.zero		1
	.type		_ZN39_INTERNAL_a66b1240_4_k_cu_80cd600f_45114cuda3std3__45__cpo6cbeginE,@object
	.size		_ZN39_INTERNAL_a66b1240_4_k_cu_80cd600f_45114cuda3std3__45__cpo6cbeginE,(_ZN39_INTERNAL_a66b1240_4_k_cu_80cd600f_45114cuda3std3__48in_placeE - _ZN39_INTERNAL_a66b1240_4_k_cu_80cd600f_45114cuda3std3__45__cpo6cbeginE)
_ZN39_INTERNAL_a66b1240_4_k_cu_80cd600f_45114cuda3std3__45__cpo6cbeginE:
	.zero		1
	.type		_ZN39_INTERNAL_a66b1240_4_k_cu_80cd600f_45114cuda3std3__48in_placeE,@object
	.size		_ZN39_INTERNAL_a66b1240_4_k_cu_80cd600f_45114cuda3std3__48in_placeE,(_ZN39_INTERNAL_a66b1240_4_k_cu_80cd600f_45114cuda3std6ranges3__45__cpo9iter_moveE - _ZN39_INTERNAL_a66b1240_4_k_cu_80cd600f_45114cuda3std3__48in_placeE)
_ZN39_INTERNAL_a66b1240_4_k_cu_80cd600f_45114cuda3std3__48in_placeE:
	.zero		1
	.type		_ZN39_INTERNAL_a66b1240_4_k_cu_80cd600f_45114cuda3std6ranges3__45__cpo9iter_moveE,@object
	.size		_ZN39_INTERNAL_a66b1240_4_k_cu_80cd600f_45114cuda3std6ranges3__45__cpo9iter_moveE,(_ZN39_INTERNAL_a66b1240_4_k_cu_80cd600f_45114cuda3std3__45__cpo5beginE - _ZN39_INTERNAL_a66b1240_4_k_cu_80cd600f_45114cuda3std6ranges3__45__cpo9iter_moveE)
_ZN39_INTERNAL_a66b1240_4_k_cu_80cd600f_45114cuda3std6ranges3__45__cpo9iter_moveE:
	.zero		1
	.type		_ZN39_INTERNAL_a66b1240_4_k_cu_80cd600f_45114cuda3std3__45__cpo5beginE,@object
	.size		_ZN39_INTERNAL_a66b1240_4_k_cu_80cd600f_45114cuda3std3__45__cpo5beginE,(_ZN39_INTERNAL_a66b1240_4_k_cu_80cd600f_45114cuda3std3__441_GLOBAL__N__a66b1240_4_k_cu_80cd600f_45116ignoreE - _ZN39_INTERNAL_a66b1240_4_k_cu_80cd600f_45114cuda3std3__45__cpo5beginE)
_ZN39_INTERNAL_a66b1240_4_k_cu_80cd600f_45114cuda3std3__45__cpo5beginE:
	.zero		1
	.type		_ZN39_INTERNAL_a66b1240_4_k_cu_80cd600f_45114cuda3std3__441_GLOBAL__N__a66b1240_4_k_cu_80cd600f_45116ignoreE,@object
	.size		_ZN39_INTERNAL_a66b1240_4_k_cu_80cd600f_45114cuda3std3__441_GLOBAL__N__a66b1240_4_k_cu_80cd600f_45116ignoreE,(_ZN39_INTERNAL_a66b1240_4_k_cu_80cd600f_45114cute7productE - _ZN39_INTERNAL_a66b1240_4_k_cu_80cd600f_45114cuda3std3__441_GLOBAL__N__a66b1240_4_k_cu_80cd600f_45116ignoreE)
_ZN39_INTERNAL_a66b1240_4_k_cu_80cd600f_45114cuda3std3__441_GLOBAL__N__a66b1240_4_k_cu_80cd600f_45116ignoreE:
	.zero		1
	.type		_ZN39_INTERNAL_a66b1240_4_k_cu_80cd600f_45114cute7productE,@object
	.size		_ZN39_INTERNAL_a66b1240_4_k_cu_80cd600f_45114cute7productE,(_ZN39_INTERNAL_a66b1240_4_k_cu_80cd600f_45114cuda3std3__45__cpo3endE - _ZN39_INTERNAL_a66b1240_4_k_cu_80cd600f_45114cute7productE)
_ZN39_INTERNAL_a66b1240_4_k_cu_80cd600f_45114cute7productE:
	.zero		1
	.type		_ZN39_INTERNAL_a66b1240_4_k_cu_80cd600f_45114cuda3std3__45__cpo3endE,@object
	.size		_ZN39_INTERNAL_a66b1240_4_k_cu_80cd600f_45114cuda3std3__45__cpo3endE,(_ZN39_INTERNAL_a66b1240_4_k_cu_80cd600f_45114cuda3std3__419piecewise_constructE - _ZN39_INTERNAL_a66b1240_4_k_cu_80cd600f_45114cuda3std3__45__cpo3endE)
_ZN39_INTERNAL_a66b1240_4_k_cu_80cd600f_45114cuda3std3__45__cpo3endE:
	.zero		1
	.type		_ZN39_INTERNAL_a66b1240_4_k_cu_80cd600f_45114cuda3std3__419piecewise_constructE,@object
	.size		_ZN39_INTERNAL_a66b1240_4_k_cu_80cd600f_45114cuda3std3__419piecewise_constructE,(_ZN39_INTERNAL_a66b1240_4_k_cu_80cd600f_45114cuda3std3__45__cpo4cendE - _ZN39_INTERNAL_a66b1240_4_k_cu_80cd600f_45114cuda3std3__419piecewise_constructE)
_ZN39_INTERNAL_a66b1240_4_k_cu_80cd600f_45114cuda3std3__419piecewise_constructE:
	.zero		1
	.type		_ZN39_INTERNAL_a66b1240_4_k_cu_80cd600f_45114cuda3std3__45__cpo4cendE,@object
	.size		_ZN39_INTERNAL_a66b1240_4_k_cu_80cd600f_45114cuda3std3__45__cpo4cendE,(_ZN39_INTERNAL_a66b1240_4_k_cu_80cd600f_45114cuda3std6ranges3__45__cpo4swapE - _ZN39_INTERNAL_a66b1240_4_k_cu_80cd600f_45114cuda3std3__45__cpo4cendE)
_ZN39_INTERNAL_a66b1240_4_k_cu_80cd600f_45114cuda3std3__45__cpo4cendE:
	.zero		1
	.type		_ZN39_INTERNAL_a66b1240_4_k_cu_80cd600f_45114cuda3std6ranges3__45__cpo4swapE,@object
	.size		_ZN39_INTERNAL_a66b1240_4_k_cu_80cd600f_45114cuda3std6ranges3__45__cpo4swapE,(.L_8 - _ZN39_INTERNAL_a66b1240_4_k_cu_80cd600f_45114cuda3std6ranges3__45__cpo4swapE)
_ZN39_INTERNAL_a66b1240_4_k_cu_80cd600f_45114cuda3std6ranges3__45__cpo4swapE:
	.zero		1
.L_8:


//--------------------- .nv.constant0._ZN7cutlass13device_kernelINS_4gemm6kernel13GemmUniversalIN4cute5tupleIJiiiiEEENS1_10collective13CollectiveMmaINS1_34MainloopSm90TmaGmmaWarpSpecializedILi10ENS5_IJNS4_1CILi2EEENSA_ILi1EEESC_EEENS1_35KernelTmaWarpSpecializedCooperativeEEENS5_IJNSA_ILi256EEENSA_ILi80EEENSA_ILi32EEEEEENS_6half_tENS5_IJlSC_lEEESK_SL_NS4_8TiledMMAINS4_8MMA_AtomIJNS4_4SM904GMMA25MMA_64x16x16_F32F16F16_SSILNSP_5MajorE0ELSR_0ELNSP_7ScaleInE1ELSS_1EEEEEENS4_6LayoutISD_NS5_IJSC_NSA_ILi0EEESW_EEEEENS5_IJNS4_10UnderscoreESZ_SZ_EEEEENS4_13SM90_TMA_LOADENS4_14ComposedLayoutINS4_7SwizzleILi2ELi4ELi3EEENS4_18smem_ptr_flag_bitsILi16EEENSV_INS5_IJNSA_ILi8EEESI_EEENS5_IJSI_SC_EEEEEEEvNS4_8identityENS4_23SM90_TMA_LOAD_MULTICASTES1C_vS1D_EENS_8epilogue10collective6detail29Sm90TmaWarpSpecializedAdapterINS1H_15DefaultEpilogueISK_SL_SL_NS1G_6thread17LinearCombinationISK_Li1EffLNS1L_9ScaleType4KindE0ELNS_15FloatRoundStyleE2ESK_EENS1_15EpilogueDefaultEEEEEvvEEEEvNT_6ParamsE --------------------------
	.section	.nv.constant0._ZN7cutlass13device_kernelINS_4gemm6kernel13GemmUniversalIN4cute5tupleIJiiiiEEENS1_10collective13CollectiveMmaINS1_34MainloopSm90TmaGmmaWarpSpecializedILi10ENS5_IJNS4_1CILi2EEENSA_ILi1EEESC_EEENS1_35KernelTmaWarpSpecializedCooperativeEEENS5_IJNSA_ILi256EEENSA_ILi80EEENSA_ILi32EEEEEENS_6half_tENS5_IJlSC_lEEESK_SL_NS4_8TiledMMAINS4_8MMA_AtomIJNS4_4SM904GMMA25MMA_64x16x16_F32F16F16_SSILNSP_5MajorE0ELSR_0ELNSP_7ScaleInE1ELSS_1EEEEEENS4_6LayoutISD_NS5_IJSC_NSA_ILi0EEESW_EEEEENS5_IJNS4_10UnderscoreESZ_SZ_EEEEENS4_13SM90_TMA_LOADENS4_14ComposedLayoutINS4_7SwizzleILi2ELi4ELi3EEENS4_18smem_ptr_flag_bitsILi16EEENSV_INS5_IJNSA_ILi8EEESI_EEENS5_IJSI_SC_EEEEEEEvNS4_8identityENS4_23SM90_TMA_LOAD_MULTICASTES1C_vS1D_EENS_8epilogue10collective6detail29Sm90TmaWarpSpecializedAdapterINS1H_15DefaultEpilogueISK_SL_SL_NS1G_6thread17LinearCombinationISK_Li1EffLNS1L_9ScaleType4KindE0ELNS_15FloatRoundStyleE2ESK_EENS1_15EpilogueDefaultEEEEEvvEEEEvNT_6ParamsE,"a",@progbits
	.sectionflags	@""
	.align	4
.nv.constant0._ZN7cutlass13device_kernelINS_4gemm6kernel13GemmUniversalIN4cute5tupleIJiiiiEEENS1_10collective13CollectiveMmaINS1_34MainloopSm90TmaGmmaWarpSpecializedILi10ENS5_IJNS4_1CILi2EEENSA_ILi1EEESC_EEENS1_35KernelTmaWarpSpecializedCooperativeEEENS5_IJNSA_ILi256EEENSA_ILi80EEENSA_ILi32EEEEEENS_6half_tENS5_IJlSC_lEEESK_SL_NS4_8TiledMMAINS4_8MMA_AtomIJNS4_4SM904GMMA25MMA_64x16x16_F32F16F16_SSILNSP_5MajorE0ELSR_0ELNSP_7ScaleInE1ELSS_1EEEEEENS4_6LayoutISD_NS5_IJSC_NSA_ILi0EEESW_EEEEENS5_IJNS4_10UnderscoreESZ_SZ_EEEEENS4_13SM90_TMA_LOADENS4_14ComposedLayoutINS4_7SwizzleILi2ELi4ELi3EEENS4_18smem_ptr_flag_bitsILi16EEENSV_INS5_IJNSA_ILi8EEESI_EEENS5_IJSI_SC_EEEEEEEvNS4_8identityENS4_23SM90_TMA_LOAD_MULTICASTES1C_vS1D_EENS_8epilogue10collective6detail29Sm90TmaWarpSpecializedAdapterINS1H_15DefaultEpilogueISK_SL_SL_NS1G_6thread17LinearCombinationISK_Li1EffLNS1L_9ScaleType4KindE0ELNS_15FloatRoundStyleE2ESK_EENS1_15EpilogueDefaultEEEEEvvEEEEvNT_6ParamsE:
	.zero		1664


//--------------------- SYMBOLS --------------------------

	.type		.nv.reservedSmem.offset0,@object
	.size		.nv.reservedSmem.offset0,0x4
	.type		__assertfail,@function
